	.target	sm_100a

	.elftype	@"ET_EXEC"


//--------------------- .note.nv.tkinfo           --------------------------
	.section	.note.nv.tkinfo,"",@"SHT_NOTE"
	.sectionflags	@"SHF_NOTE_NV_TKINFO"
	.tkinfo
        /*0018*/ 	.word	0x00000002
        /*0030*/ 	.string	""
        /*0030*/ 	.string	"ptxas"
        /*0030*/ 	.string	"Cuda compilation tools, release 13.0, V13.0.88"
        /*0030*/ 	.string	"Build cuda_13.0.r13.0/compiler.36424714_0"
        /*0030*/ 	.string	"-arch sm_100a -m 64 "



//--------------------- .note.nv.cuinfo           --------------------------
	.section	.note.nv.cuinfo,"",@"SHT_NOTE"
	.sectionflags	@"SHF_NOTE_NV_CUINFO"
        /*0018*/ 	.short	0x0002
        /*001a*/ 	.short	0x0064
        /*001c*/ 	.short	0x0082
	.zero		2


//--------------------- .nv.info                  --------------------------
	.section	.nv.info,"",@"SHT_CUDA_INFO"
	.align	4


	//----- nvinfo : EIATTR_REGCOUNT
	.align		4
        /*0000*/ 	.byte	0x04, 0x2f
        /*0002*/ 	.short	(.L_19 - .L_18)
	.align		4
.L_18:
        /*0004*/ 	.word	index@(_ZN7cutlass13device_kernelINS_4gemm6kernel13GemmUniversalIN4cute5tupleIJiiiiEEENS1_10collective13CollectiveMmaINS1_35MainloopSm100TmaUmmaWarpSpecializedILi7ELi2ELi4ENS5_IJNS4_1CILi2EEENSA_ILi1EEESC_EEEEENS5_IJNSA_ILi128EEESF_NSA_ILi64EEEEEENS_6half_tENS5_IJlSC_lEEESI_NS5_IJSC_llEEENS4_8TiledMMAINS4_8MMA_AtomIJNS4_26SM100_MMA_F16BF16_2x1SM_SSISI_SI_fLi128ELi128ELNS4_4UMMA5MajorE0ELSP_1ELNSO_7ScaleInE0ELSQ_0EEEEEENS4_6LayoutINS5_IJSC_SC_SC_EEENS5_IJNSA_ILi0EEESV_SV_EEEEENS5_IJNS4_10UnderscoreESY_SY_EEEEENS4_18SM100_TMA_2SM_LOADENS4_14ComposedLayoutINS4_7SwizzleILi3ELi4ELi3EEENS4_18smem_ptr_flag_bitsILi16EEENST_INS5_IJNSA_ILi8EEESG_EEENS5_IJSG_SC_EEEEEEEvNS4_8identityES11_NS12_IS14_S16_NST_INS5_IJSG_S17_EEENS5_IJSC_SG_EEEEEEEvS1C_EENS_8epilogue10collective18CollectiveEpilogueINS1I_23Sm100TmaWarpSpecializedILi4ELi2ELi16ELb1ELb0EEEJNS5_IJSG_SF_SG_EEENS5_IJNST_ISG_SC_EENST_INS5_IJNSA_ILi16EEESB_EEES1E_EEEEESI_SJ_SI_SJ_NS1I_6fusion15FusionCallbacksIS1M_NS1T_17LinearCombinationISI_fSI_fLNS_15FloatRoundStyleE2EEES1N_S1S_JEEENS4_5SM1004TMEM4LOAD26SM100_TMEM_LOAD_32dp32b16xENS4_13SM90_TMA_LOADENS12_INS13_ILi1ELi4ELi3EEES16_NST_INS5_IJS17_S1P_EEENS5_IJS1P_SC_EEEEEEENS4_39AutoVectorizingCopyWithAssumedAlignmentILi128EEENS4_14SM90_TMA_STOREES28_S2A_S2A_EEEvvEEEEvNT_6ParamsE)
        /*0008*/ 	.word	0x0000005b


	//----- nvinfo : EIATTR_FRAME_SIZE
	.align		4
.L_19:
        /*000c*/ 	.byte	0x04, 0x11
        /*000e*/ 	.short	(.L_21 - .L_20)
	.align		4
.L_20:
        /*0010*/ 	.word	index@($__internal_2_$__cuda_sm10x_tcgen05_guardrail_trap_unallocated_columns_being_dealloced)
        /*0014*/ 	.word	0x00000000


	//----- nvinfo : EIATTR_FRAME_SIZE
	.align		4
.L_21:
        /*0018*/ 	.byte	0x04, 0x11
        /*001a*/ 	.short	(.L_23 - .L_22)
	.align		4
.L_22:
        /*001c*/ 	.word	index@($__internal_1_$__cuda_sm10x_tcgen05_guardrail_trap_phase_invalid_during_alloc)
        /*0020*/ 	.word	0x00000000


	//----- nvinfo : EIATTR_FRAME_SIZE
	.align		4
.L_23:
        /*0024*/ 	.byte	0x04, 0x11
        /*0026*/ 	.short	(.L_25 - .L_24)
	.align		4
.L_24:
        /*0028*/ 	.word	index@($__internal_0_$__cuda_sm10x_tcgen05_guardrail_trap_col_being_dealloced_not_returned_by_alloc)
        /*002c*/ 	.word	0x00000000


	//----- nvinfo : EIATTR_FRAME_SIZE
	.align		4
.L_25:
        /*0030*/ 	.byte	0x04, 0x11
        /*0032*/ 	.short	(.L_27 - .L_26)
	.align		4
.L_26:
        /*0034*/ 	.word	index@(_ZN7cutlass13device_kernelINS_4gemm6kernel13GemmUniversalIN4cute5tupleIJiiiiEEENS1_10collective13CollectiveMmaINS1_35MainloopSm100TmaUmmaWarpSpecializedILi7ELi2ELi4ENS5_IJNS4_1CILi2EEENSA_ILi1EEESC_EEEEENS5_IJNSA_ILi128EEESF_NSA_ILi64EEEEEENS_6half_tENS5_IJlSC_lEEESI_NS5_IJSC_llEEENS4_8TiledMMAINS4_8MMA_AtomIJNS4_26SM100_MMA_F16BF16_2x1SM_SSISI_SI_fLi128ELi128ELNS4_4UMMA5MajorE0ELSP_1ELNSO_7ScaleInE0ELSQ_0EEEEEENS4_6LayoutINS5_IJSC_SC_SC_EEENS5_IJNSA_ILi0EEESV_SV_EEEEENS5_IJNS4_10UnderscoreESY_SY_EEEEENS4_18SM100_TMA_2SM_LOADENS4_14ComposedLayoutINS4_7SwizzleILi3ELi4ELi3EEENS4_18smem_ptr_flag_bitsILi16EEENST_INS5_IJNSA_ILi8EEESG_EEENS5_IJSG_SC_EEEEEEEvNS4_8identityES11_NS12_IS14_S16_NST_INS5_IJSG_S17_EEENS5_IJSC_SG_EEEEEEEvS1C_EENS_8epilogue10collective18CollectiveEpilogueINS1I_23Sm100TmaWarpSpecializedILi4ELi2ELi16ELb1ELb0EEEJNS5_IJSG_SF_SG_EEENS5_IJNST_ISG_SC_EENST_INS5_IJNSA_ILi16EEESB_EEES1E_EEEEESI_SJ_SI_SJ_NS1I_6fusion15FusionCallbacksIS1M_NS1T_17LinearCombinationISI_fSI_fLNS_15FloatRoundStyleE2EEES1N_S1S_JEEENS4_5SM1004TMEM4LOAD26SM100_TMEM_LOAD_32dp32b16xENS4_13SM90_TMA_LOADENS12_INS13_ILi1ELi4ELi3EEES16_NST_INS5_IJS17_S1P_EEENS5_IJS1P_SC_EEEEEEENS4_39AutoVectorizingCopyWithAssumedAlignmentILi128EEENS4_14SM90_TMA_STOREES28_S2A_S2A_EEEvvEEEEvNT_6ParamsE)
        /*0038*/ 	.word	0x00000000


	//----- nvinfo : EIATTR_MIN_STACK_SIZE
	.align		4
.L_27:
        /*003c*/ 	.byte	0x04, 0x12
        /*003e*/ 	.short	(.L_29 - .L_28)
	.align		4
.L_28:
        /*0040*/ 	.word	index@(_ZN7cutlass13device_kernelINS_4gemm6kernel13GemmUniversalIN4cute5tupleIJiiiiEEENS1_10collective13CollectiveMmaINS1_35MainloopSm100TmaUmmaWarpSpecializedILi7ELi2ELi4ENS5_IJNS4_1CILi2EEENSA_ILi1EEESC_EEEEENS5_IJNSA_ILi128EEESF_NSA_ILi64EEEEEENS_6half_tENS5_IJlSC_lEEESI_NS5_IJSC_llEEENS4_8TiledMMAINS4_8MMA_AtomIJNS4_26SM100_MMA_F16BF16_2x1SM_SSISI_SI_fLi128ELi128ELNS4_4UMMA5MajorE0ELSP_1ELNSO_7ScaleInE0ELSQ_0EEEEEENS4_6LayoutINS5_IJSC_SC_SC_EEENS5_IJNSA_ILi0EEESV_SV_EEEEENS5_IJNS4_10UnderscoreESY_SY_EEEEENS4_18SM100_TMA_2SM_LOADENS4_14ComposedLayoutINS4_7SwizzleILi3ELi4ELi3EEENS4_18smem_ptr_flag_bitsILi16EEENST_INS5_IJNSA_ILi8EEESG_EEENS5_IJSG_SC_EEEEEEEvNS4_8identityES11_NS12_IS14_S16_NST_INS5_IJSG_S17_EEENS5_IJSC_SG_EEEEEEEvS1C_EENS_8epilogue10collective18CollectiveEpilogueINS1I_23Sm100TmaWarpSpecializedILi4ELi2ELi16ELb1ELb0EEEJNS5_IJSG_SF_SG_EEENS5_IJNST_ISG_SC_EENST_INS5_IJNSA_ILi16EEESB_EEES1E_EEEEESI_SJ_SI_SJ_NS1I_6fusion15FusionCallbacksIS1M_NS1T_17LinearCombinationISI_fSI_fLNS_15FloatRoundStyleE2EEES1N_S1S_JEEENS4_5SM1004TMEM4LOAD26SM100_TMEM_LOAD_32dp32b16xENS4_13SM90_TMA_LOADENS12_INS13_ILi1ELi4ELi3EEES16_NST_INS5_IJS17_S1P_EEENS5_IJS1P_SC_EEEEEEENS4_39AutoVectorizingCopyWithAssumedAlignmentILi128EEENS4_14SM90_TMA_STOREES28_S2A_S2A_EEEvvEEEEvNT_6ParamsE)
        /*0044*/ 	.word	0x00000000
.L_29:


//--------------------- .nv.compat                --------------------------
	.section	.nv.compat,"",@"SHT_CUDA_COMPAT_INFO"
	.align	4
        /*0000*/ 	.byte	0x02, 0x09, 0x01, 0x00, 0x02, 0x02, 0x02, 0x00, 0x02, 0x05, 0x05, 0x00, 0x03, 0x07, 0x01, 0x01
        /*0010*/ 	.byte	0x02, 0x03, 0x01, 0x00, 0x02, 0x06, 0x01, 0x00, 0x04, 0x0b, 0x08, 0x00, 0x09, 0x00, 0x00, 0x00
        /*0020*/ 	.byte	0x00, 0x00, 0x00, 0x00


//--------------------- .nv.info._ZN7cutlass13device_kernelINS_4gemm6kernel13GemmUniversalIN4cute5tupleIJiiiiEEENS1_10collective13CollectiveMmaINS1_35MainloopSm100TmaUmmaWarpSpecializedILi7ELi2ELi4ENS5_IJNS4_1CILi2EEENSA_ILi1EEESC_EEEEENS5_IJNSA_ILi128EEESF_NSA_ILi64EEEEEENS_6half_tENS5_IJlSC_lEEESI_NS5_IJSC_llEEENS4_8TiledMMAINS4_8MMA_AtomIJNS4_26SM100_MMA_F16BF16_2x1SM_SSISI_SI_fLi128ELi128ELNS4_4UMMA5MajorE0ELSP_1ELNSO_7ScaleInE0ELSQ_0EEEEEENS4_6LayoutINS5_IJSC_SC_SC_EEENS5_IJNSA_ILi0EEESV_SV_EEEEENS5_IJNS4_10UnderscoreESY_SY_EEEEENS4_18SM100_TMA_2SM_LOADENS4_14ComposedLayoutINS4_7SwizzleILi3ELi4ELi3EEENS4_18smem_ptr_flag_bitsILi16EEENST_INS5_IJNSA_ILi8EEESG_EEENS5_IJSG_SC_EEEEEEEvNS4_8identityES11_NS12_IS14_S16_NST_INS5_IJSG_S17_EEENS5_IJSC_SG_EEEEEEEvS1C_EENS_8epilogue10collective18CollectiveEpilogueINS1I_23Sm100TmaWarpSpecializedILi4ELi2ELi16ELb1ELb0EEEJNS5_IJSG_SF_SG_EEENS5_IJNST_ISG_SC_EENST_INS5_IJNSA_ILi16EEESB_EEES1E_EEEEESI_SJ_SI_SJ_NS1I_6fusion15FusionCallbacksIS1M_NS1T_17LinearCombinationISI_fSI_fLNS_15FloatRoundStyleE2EEES1N_S1S_JEEENS4_5SM1004TMEM4LOAD26SM100_TMEM_LOAD_32dp32b16xENS4_13SM90_TMA_LOADENS12_INS13_ILi1ELi4ELi3EEES16_NST_INS5_IJS17_S1P_EEENS5_IJS1P_SC_EEEEEEENS4_39AutoVectorizingCopyWithAssumedAlignmentILi128EEENS4_14SM90_TMA_STOREES28_S2A_S2A_EEEvvEEEEvNT_6ParamsE --------------------------
	.section	.nv.info._ZN7cutlass13device_kernelINS_4gemm6kernel13GemmUniversalIN4cute5tupleIJiiiiEEENS1_10collective13CollectiveMmaINS1_35MainloopSm100TmaUmmaWarpSpecializedILi7ELi2ELi4ENS5_IJNS4_1CILi2EEENSA_ILi1EEESC_EEEEENS5_IJNSA_ILi128EEESF_NSA_ILi64EEEEEENS_6half_tENS5_IJlSC_lEEESI_NS5_IJSC_llEEENS4_8TiledMMAINS4_8MMA_AtomIJNS4_26SM100_MMA_F16BF16_2x1SM_SSISI_SI_fLi128ELi128ELNS4_4UMMA5MajorE0ELSP_1ELNSO_7ScaleInE0ELSQ_0EEEEEENS4_6LayoutINS5_IJSC_SC_SC_EEENS5_IJNSA_ILi0EEESV_SV_EEEEENS5_IJNS4_10UnderscoreESY_SY_EEEEENS4_18SM100_TMA_2SM_LOADENS4_14ComposedLayoutINS4_7SwizzleILi3ELi4ELi3EEENS4_18smem_ptr_flag_bitsILi16EEENST_INS5_IJNSA_ILi8EEESG_EEENS5_IJSG_SC_EEEEEEEvNS4_8identityES11_NS12_IS14_S16_NST_INS5_IJSG_S17_EEENS5_IJSC_SG_EEEEEEEvS1C_EENS_8epilogue10collective18CollectiveEpilogueINS1I_23Sm100TmaWarpSpecializedILi4ELi2ELi16ELb1ELb0EEEJNS5_IJSG_SF_SG_EEENS5_IJNST_ISG_SC_EENST_INS5_IJNSA_ILi16EEESB_EEES1E_EEEEESI_SJ_SI_SJ_NS1I_6fusion15FusionCallbacksIS1M_NS1T_17LinearCombinationISI_fSI_fLNS_15FloatRoundStyleE2EEES1N_S1S_JEEENS4_5SM1004TMEM4LOAD26SM100_TMEM_LOAD_32dp32b16xENS4_13SM90_TMA_LOADENS12_INS13_ILi1ELi4ELi3EEES16_NST_INS5_IJS17_S1P_EEENS5_IJS1P_SC_EEEEEEENS4_39AutoVectorizingCopyWithAssumedAlignmentILi128EEENS4_14SM90_TMA_STOREES28_S2A_S2A_EEEvvEEEEvNT_6ParamsE,"",@"SHT_CUDA_INFO"
	.sectionflags	@""
	.align	4


	//----- nvinfo : EIATTR_CUDA_API_VERSION
	.align		4
        /*0000*/ 	.byte	0x04, 0x37
        /*0002*/ 	.short	(.L_31 - .L_30)
.L_30:
        /*0004*/ 	.word	0x00000082


	//----- nvinfo : EIATTR_KPARAM_INFO
	.align		4
.L_31:
        /*0008*/ 	.byte	0x04, 0x17
        /*000a*/ 	.short	(.L_33 - .L_32)
.L_32:
        /*000c*/ 	.word	0x00000000
        /*0010*/ 	.short	0x0000
        /*0012*/ 	.short	0x0000
        /*0014*/ 	.byte	0x00, 0xf0, 0x01, 0x20


	//----- nvinfo : EIATTR_AT_ENTRY_FRAGMENTS
	.align		4
.L_33:
        /*0018*/ 	.byte	0x04, 0x4f
        /*001a*/ 	.short	(.L_35 - .L_34)


	//   ....[0]....
.L_34:
        /*001c*/ 	.word	0x00000007


	//----- nvinfo : EIATTR_RESERVED_SMEM_USED
	.align		4
.L_35:
        /*0020*/ 	.byte	0x01, 0x41
	.zero		2


	//----- nvinfo : EIATTR_SPARSE_MMA_MASK
	.align		4
        /*0024*/ 	.byte	0x03, 0x50
        /*0026*/ 	.short	0x0000


	//----- nvinfo : EIATTR_TCGEN05_2CTA_USED
	.align		4
        /*0028*/ 	.byte	0x01, 0x52
	.zero		2


	//----- nvinfo : EIATTR_MAXREG_COUNT
	.align		4
        /*002c*/ 	.byte	0x03, 0x1b
        /*002e*/ 	.short	0x00ff


	//----- nvinfo : EIATTR_NUM_BARRIERS
	.align		4
        /*0030*/ 	.byte	0x02, 0x4c
        /*0032*/ 	.byte	0x07
	.zero		1


	//----- nvinfo : EIATTR_EXTERNS
	.align		4
        /*0034*/ 	.byte	0x04, 0x0f
        /*0036*/ 	.short	(.L_37 - .L_36)


	//   ....[0]....
	.align		4
.L_36:
        /*0038*/ 	.word	index@(__assertfail)


	//----- nvinfo : EIATTR_MERCURY_ISA_VERSION
	.align		4
.L_37:
        /*003c*/ 	.byte	0x03, 0x5f
        /*003e*/ 	.short	0x0101


	//----- nvinfo : EIATTR_INT_WARP_WIDE_INSTR_OFFSETS
	.align		4
        /*0040*/ 	.byte	0x04, 0x31
        /*0042*/ 	.short	(.L_39 - .L_38)


	//   ....[0]....
.L_38:
        /*0044*/ 	.word	0x00000d70


	//   ....[1]....
        /*0048*/ 	.word	0x00000e10


	//   ....[2]....
        /*004c*/ 	.word	0x00002140


	//   ....[3]....
        /*0050*/ 	.word	0x000041c0


	//   ....[4]....
        /*0054*/ 	.word	0x000041e0


	//   ....[5]....
        /*0058*/ 	.word	0x00004210


	//   ....[6]....
        /*005c*/ 	.word	0x00004b50


	//   ....[7]....
        /*0060*/ 	.word	0x00004b70


	//   ....[8]....
        /*0064*/ 	.word	0x00004c60


	//   ....[9]....
        /*0068*/ 	.word	0x00004d20


	//   ....[10]....
        /*006c*/ 	.word	0x00004d40


	//   ....[11]....
        /*0070*/ 	.word	0x00004e30


	//   ....[12]....
        /*0074*/ 	.word	0x00004f00


	//   ....[13]....
        /*0078*/ 	.word	0x00004f20


	//   ....[14]....
        /*007c*/ 	.word	0x00005050


	//   ....[15]....
        /*0080*/ 	.word	0x000051d0


	//   ....[16]....
        /*0084*/ 	.word	0x000051e0


	//   ....[17]....
        /*0088*/ 	.word	0x00005370


	//----- nvinfo : EIATTR_COOP_GROUP_MASK_REGIDS
	.align		4
.L_39:
        /*008c*/ 	.byte	0x04, 0x29
        /*008e*/ 	.short	(.L_41 - .L_40)


	//   ....[0]....
.L_40:
        /*0090*/ 	.word	0xffffffff


	//   ....[1]....
        /*0094*/ 	.word	0xffffffff


	//   ....[2]....
        /*0098*/ 	.word	0xffffffff


	//   ....[3]....
        /*009c*/ 	.word	0xffffffff


	//   ....[4]....
        /*00a0*/ 	.word	0xffffffff


	//   ....[5]....
        /*00a4*/ 	.word	0xffffffff


	//   ....[6]....
        /*00a8*/ 	.word	0xffffffff


	//   ....[7]....
        /*00ac*/ 	.word	0xffffffff


	//   ....[8]....
        /*00b0*/ 	.word	0xffffffff


	//   ....[9]....
        /*00b4*/ 	.word	0xffffffff


	//   ....[10]....
        /*00b8*/ 	.word	0xffffffff


	//   ....[11]....
        /*00bc*/ 	.word	0xffffffff


	//   ....[12]....
        /*00c0*/ 	.word	0xffffffff


	//   ....[13]....
        /*00c4*/ 	.word	0xffffffff


	//----- nvinfo : EIATTR_COOP_GROUP_INSTR_OFFSETS
	.align		4
.L_41:
        /*00c8*/ 	.byte	0x04, 0x28
        /*00ca*/ 	.short	(.L_43 - .L_42)


	//   ....[0]....
.L_42:
        /*00cc*/ 	.word	0x000000c0


	//   ....[1]....
        /*00d0*/ 	.word	0x00000500


	//   ....[2]....
        /*00d4*/ 	.word	0x000006e0


	//   ....[3]....
        /*00d8*/ 	.word	0x00000870


	//   ....[4]....
        /*00dc*/ 	.word	0x00000960


	//   ....[5]....
        /*00e0*/ 	.word	0x00000ac0


	//   ....[6]....
        /*00e4*/ 	.word	0x00000c50


	//   ....[7]....
        /*00e8*/ 	.word	0x00000e90


	//   ....[8]....
        /*00ec*/ 	.word	0x00002020


	//   ....[9]....
        /*00f0*/ 	.word	0x00002fb0


	//   ....[10]....
        /*00f4*/ 	.word	0x00003480


	//   ....[11]....
        /*00f8*/ 	.word	0x000034b0


	//   ....[12]....
        /*00fc*/ 	.word	0x000040c0


	//   ....[13]....
        /*0100*/ 	.word	0x000042d0


	//----- nvinfo : EIATTR_VRC_CTA_INIT_COUNT
	.align		4
.L_43:
        /*0104*/ 	.byte	0x02, 0x4a
        /*0106*/ 	.byte	0x80
	.zero		1


	//----- nvinfo : EIATTR_SYSCALL_OFFSETS
	.align		4
        /*0108*/ 	.byte	0x04, 0x46
        /*010a*/ 	.short	(.L_45 - .L_44)


	//   ....[0]....
.L_44:
        /*010c*/ 	.word	0x00005e30


	//   ....[1]....
        /*0110*/ 	.word	0x00005f20


	//   ....[2]....
        /*0114*/ 	.word	0x00006660


	//   ....[3]....
        /*0118*/ 	.word	0x00006f80


	//   ....[4]....
        /*011c*/ 	.word	0x00007840


	//   ....[5]....
        /*0120*/ 	.word	0x00008100


	//----- nvinfo : EIATTR_MBARRIER_INSTR_OFFSETS
	.align		4
.L_45:
        /*0124*/ 	.byte	0x04, 0x39
        /*0126*/ 	.short	(.L_47 - .L_46)


	//   ....[0]....
.L_46:
        /*0128*/ 	.word	0x000005f0
        /*012c*/ 	.word	0x000000ff
        /*0130*/ 	.word	0x00000000
        /*0134*/ 	.short	0x0100
        /*0136*/ 	.byte	0x08
	.zero		1


	//   ....[1]....
        /*0138*/ 	.word	0x00000600
        /*013c*/ 	.word	0x000000ff
        /*0140*/ 	.word	0x00000038
        /*0144*/ 	.short	0x0100
        /*0146*/ 	.byte	0x08
	.zero		1


	//   ....[2]....
        /*0148*/ 	.word	0x00000610
        /*014c*/ 	.word	0x000000ff
        /*0150*/ 	.word	0x00000008
        /*0154*/ 	.short	0x0100
        /*0156*/ 	.byte	0x08
	.zero		1


	//   ....[3]....
        /*0158*/ 	.word	0x00000620
        /*015c*/ 	.word	0x000000ff
        /*0160*/ 	.word	0x00000040
        /*0164*/ 	.short	0x0100
        /*0166*/ 	.byte	0x08
	.zero		1


	//   ....[4]....
        /*0168*/ 	.word	0x00000630
        /*016c*/ 	.word	0x000000ff
        /*0170*/ 	.word	0x00000010
        /*0174*/ 	.short	0x0100
        /*0176*/ 	.byte	0x08
	.zero		1


	//   ....[5]....
        /*0178*/ 	.word	0x00000640
        /*017c*/ 	.word	0x000000ff
        /*0180*/ 	.word	0x00000048
        /*0184*/ 	.short	0x0100
        /*0186*/ 	.byte	0x08
	.zero		1


	//   ....[6]....
        /*0188*/ 	.word	0x00000650
        /*018c*/ 	.word	0x000000ff
        /*0190*/ 	.word	0x00000018
        /*0194*/ 	.short	0x0100
        /*0196*/ 	.byte	0x08
	.zero		1


	//   ....[7]....
        /*0198*/ 	.word	0x00000660
        /*019c*/ 	.word	0x000000ff
        /*01a0*/ 	.word	0x00000050
        /*01a4*/ 	.short	0x0100
        /*01a6*/ 	.byte	0x08
	.zero		1


	//   ....[8]....
        /*01a8*/ 	.word	0x00000670
        /*01ac*/ 	.word	0x000000ff
        /*01b0*/ 	.word	0x00000020
        /*01b4*/ 	.short	0x0100
        /*01b6*/ 	.byte	0x08
	.zero		1


	//   ....[9]....
        /*01b8*/ 	.word	0x00000680
        /*01bc*/ 	.word	0x000000ff
        /*01c0*/ 	.word	0x00000058
        /*01c4*/ 	.short	0x0100
        /*01c6*/ 	.byte	0x08
	.zero		1


	//   ....[10]....
        /*01c8*/ 	.word	0x00000690
        /*01cc*/ 	.word	0x000000ff
        /*01d0*/ 	.word	0x00000028
        /*01d4*/ 	.short	0x0100
        /*01d6*/ 	.byte	0x08
	.zero		1


	//   ....[11]....
        /*01d8*/ 	.word	0x000006a0
        /*01dc*/ 	.word	0x000000ff
        /*01e0*/ 	.word	0x00000060
        /*01e4*/ 	.short	0x0100
        /*01e6*/ 	.byte	0x08
	.zero		1


	//   ....[12]....
        /*01e8*/ 	.word	0x000006b0
        /*01ec*/ 	.word	0x000000ff
        /*01f0*/ 	.word	0x00000030
        /*01f4*/ 	.short	0x0100
        /*01f6*/ 	.byte	0x08
	.zero		1


	//   ....[13]....
        /*01f8*/ 	.word	0x000006c0
        /*01fc*/ 	.word	0x000000ff
        /*0200*/ 	.word	0x00000068
        /*0204*/ 	.short	0x0100
        /*0206*/ 	.byte	0x08
	.zero		1


	//   ....[14]....
        /*0208*/ 	.word	0x000007e0
        /*020c*/ 	.word	0x000000ff
        /*0210*/ 	.word	0x00000070
        /*0214*/ 	.short	0x0100
        /*0216*/ 	.byte	0x09
	.zero		1


	//   ....[15]....
        /*0218*/ 	.word	0x000007f0
        /*021c*/ 	.word	0x000000ff
        /*0220*/ 	.word	0x00000090
        /*0224*/ 	.short	0x0100
        /*0226*/ 	.byte	0x09
	.zero		1


	//   ....[16]....
        /*0228*/ 	.word	0x00000800
        /*022c*/ 	.word	0x000000ff
        /*0230*/ 	.word	0x00000078
        /*0234*/ 	.short	0x0100
        /*0236*/ 	.byte	0x09
	.zero		1


	//   ....[17]....
        /*0238*/ 	.word	0x00000810
        /*023c*/ 	.word	0x000000ff
        /*0240*/ 	.word	0x00000098
        /*0244*/ 	.short	0x0100
        /*0246*/ 	.byte	0x09
	.zero		1


	//   ....[18]....
        /*0248*/ 	.word	0x00000820
        /*024c*/ 	.word	0x000000ff
        /*0250*/ 	.word	0x00000080
        /*0254*/ 	.short	0x0100
        /*0256*/ 	.byte	0x09
	.zero		1


	//   ....[19]....
        /*0258*/ 	.word	0x00000830
        /*025c*/ 	.word	0x000000ff
        /*0260*/ 	.word	0x000000a0
        /*0264*/ 	.short	0x0100
        /*0266*/ 	.byte	0x09
	.zero		1


	//   ....[20]....
        /*0268*/ 	.word	0x00000840
        /*026c*/ 	.word	0x000000ff
        /*0270*/ 	.word	0x00000088
        /*0274*/ 	.short	0x0100
        /*0276*/ 	.byte	0x09
	.zero		1


	//   ....[21]....
        /*0278*/ 	.word	0x00000850
        /*027c*/ 	.word	0x000000ff
        /*0280*/ 	.word	0x000000a8
        /*0284*/ 	.short	0x0100
        /*0286*/ 	.byte	0x09
	.zero		1


	//   ....[22]....
        /*0288*/ 	.word	0x00000930
        /*028c*/ 	.word	0x000000ff
        /*0290*/ 	.word	0x000000b0
        /*0294*/ 	.short	0x0100
        /*0296*/ 	.byte	0x08
	.zero		1


	//   ....[23]....
        /*0298*/ 	.word	0x00000940
        /*029c*/ 	.word	0x000000ff
        /*02a0*/ 	.word	0x000000b8
        /*02a4*/ 	.short	0x0100
        /*02a6*/ 	.byte	0x08
	.zero		1


	//   ....[24]....
        /*02a8*/ 	.word	0x00000a70
        /*02ac*/ 	.word	0x000000ff
        /*02b0*/ 	.word	0x000000c0
        /*02b4*/ 	.short	0x0100
        /*02b6*/ 	.byte	0x08
	.zero		1


	//   ....[25]....
        /*02b8*/ 	.word	0x00000a80
        /*02bc*/ 	.word	0x000000ff
        /*02c0*/ 	.word	0x000000d0
        /*02c4*/ 	.short	0x0100
        /*02c6*/ 	.byte	0x08
	.zero		1


	//   ....[26]....
        /*02c8*/ 	.word	0x00000a90
        /*02cc*/ 	.word	0x000000ff
        /*02d0*/ 	.word	0x000000c8
        /*02d4*/ 	.short	0x0100
        /*02d6*/ 	.byte	0x08
	.zero		1


	//   ....[27]....
        /*02d8*/ 	.word	0x00000aa0
        /*02dc*/ 	.word	0x000000ff
        /*02e0*/ 	.word	0x000000d8
        /*02e4*/ 	.short	0x0100
        /*02e6*/ 	.byte	0x08
	.zero		1


	//   ....[28]....
        /*02e8*/ 	.word	0x00000bc0
        /*02ec*/ 	.word	0x000000ff
        /*02f0*/ 	.word	0x000000e0
        /*02f4*/ 	.short	0x0100
        /*02f6*/ 	.byte	0x09
	.zero		1


	//   ....[29]....
        /*02f8*/ 	.word	0x00000bd0
        /*02fc*/ 	.word	0x000000ff
        /*0300*/ 	.word	0x00000100
        /*0304*/ 	.short	0x0100
        /*0306*/ 	.byte	0x09
	.zero		1


	//   ....[30]....
        /*0308*/ 	.word	0x00000be0
        /*030c*/ 	.word	0x000000ff
        /*0310*/ 	.word	0x000000e8
        /*0314*/ 	.short	0x0100
        /*0316*/ 	.byte	0x09
	.zero		1


	//   ....[31]....
        /*0318*/ 	.word	0x00000bf0
        /*031c*/ 	.word	0x000000ff
        /*0320*/ 	.word	0x00000108
        /*0324*/ 	.short	0x0100
        /*0326*/ 	.byte	0x09
	.zero		1


	//   ....[32]....
        /*0328*/ 	.word	0x00000c00
        /*032c*/ 	.word	0x000000ff
        /*0330*/ 	.word	0x000000f0
        /*0334*/ 	.short	0x0100
        /*0336*/ 	.byte	0x09
	.zero		1


	//   ....[33]....
        /*0338*/ 	.word	0x00000c10
        /*033c*/ 	.word	0x000000ff
        /*0340*/ 	.word	0x00000110
        /*0344*/ 	.short	0x0100
        /*0346*/ 	.byte	0x09
	.zero		1


	//   ....[34]....
        /*0348*/ 	.word	0x00000c20
        /*034c*/ 	.word	0x000000ff
        /*0350*/ 	.word	0x000000f8
        /*0354*/ 	.short	0x0100
        /*0356*/ 	.byte	0x09
	.zero		1


	//   ....[35]....
        /*0358*/ 	.word	0x00000c30
        /*035c*/ 	.word	0x000000ff
        /*0360*/ 	.word	0x00000118
        /*0364*/ 	.short	0x0100
        /*0366*/ 	.byte	0x09
	.zero		1


	//   ....[36]....
        /*0368*/ 	.word	0x00000d20
        /*036c*/ 	.word	0x000000ff
        /*0370*/ 	.word	0x00000120
        /*0374*/ 	.short	0x0100
        /*0376*/ 	.byte	0x08
	.zero		1


	//   ....[37]....
        /*0378*/ 	.word	0x00000d30
        /*037c*/ 	.word	0x000000ff
        /*0380*/ 	.word	0x00000130
        /*0384*/ 	.short	0x0100
        /*0386*/ 	.byte	0x08
	.zero		1


	//   ....[38]....
        /*0388*/ 	.word	0x00000d40
        /*038c*/ 	.word	0x000000ff
        /*0390*/ 	.word	0x00000128
        /*0394*/ 	.short	0x0100
        /*0396*/ 	.byte	0x08
	.zero		1


	//   ....[39]....
        /*0398*/ 	.word	0x00000d50
        /*039c*/ 	.word	0x000000ff
        /*03a0*/ 	.word	0x00000138
        /*03a4*/ 	.short	0x0100
        /*03a6*/ 	.byte	0x08
	.zero		1


	//   ....[40]....
        /*03a8*/ 	.word	0x00000e40
        /*03ac*/ 	.word	0x000000ff
        /*03b0*/ 	.word	0x00000140
        /*03b4*/ 	.short	0x0100
        /*03b6*/ 	.byte	0x07
	.zero		1


	//   ....[41]....
        /*03b8*/ 	.word	0x00001850
        /*03bc*/ 	.word	0x00000003
        /*03c0*/ 	.word	0x00000130
        /*03c4*/ 	.short	0x010a
        /*03c6*/ 	.byte	0xff
	.zero		1


	//   ....[42]....
        /*03c8*/ 	.word	0x00001880
        /*03cc*/ 	.word	0x00000003
        /*03d0*/ 	.word	0x00000120
        /*03d4*/ 	.short	0x0101
        /*03d6*/ 	.byte	0xff
	.zero		1


	//   ....[43]....
        /*03d8*/ 	.word	0x00001980
        /*03dc*/ 	.word	0x000000ff
        /*03e0*/ 	.word	0x00000038
        /*03e4*/ 	.short	0x010a
        /*03e6*/ 	.byte	0x08
	.zero		1


	//   ....[44]....
        /*03e8*/ 	.word	0x00001a40
        /*03ec*/ 	.word	0x000000ff
        /*03f0*/ 	.word	0x00000038
        /*03f4*/ 	.short	0x010a
        /*03f6*/ 	.byte	0x21
	.zero		1


	//   ....[45]....
        /*03f8*/ 	.word	0x00001c00
        /*03fc*/ 	.word	0x000000ff
        /*0400*/ 	.word	0x00000038
        /*0404*/ 	.short	0x010a
        /*0406*/ 	.byte	0x08
	.zero		1


	//   ....[46]....
        /*0408*/ 	.word	0x00001ce0
        /*040c*/ 	.word	0x000000ff
        /*0410*/ 	.word	0x000000b8
        /*0414*/ 	.short	0x0101
        /*0416*/ 	.byte	0x06
	.zero		1


	//   ....[47]....
        /*0418*/ 	.word	0x00001d00
        /*041c*/ 	.word	0x000000ff
        /*0420*/ 	.word	0x00000038
        /*0424*/ 	.short	0x010a
        /*0426*/ 	.byte	0x08
	.zero		1


	//   ....[48]....
        /*0428*/ 	.word	0x00001d80
        /*042c*/ 	.word	0x000000ff
        /*0430*/ 	.word	0x00000038
        /*0434*/ 	.short	0x010a
        /*0436*/ 	.byte	0x11
	.zero		1


	//   ....[49]....
        /*0438*/ 	.word	0x00001f10
        /*043c*/ 	.word	0x000000ff
        /*0440*/ 	.word	0x00000038
        /*0444*/ 	.short	0x010a
        /*0446*/ 	.byte	0x08
	.zero		1


	//   ....[50]....
        /*0448*/ 	.word	0x00002050
        /*044c*/ 	.word	0x00000002
        /*0450*/ 	.word	0x000000c0
        /*0454*/ 	.short	0x010a
        /*0456*/ 	.byte	0xff
	.zero		1


	//   ....[51]....
        /*0458*/ 	.word	0x00002110
        /*045c*/ 	.word	0x00000002
        /*0460*/ 	.word	0x00000000
        /*0464*/ 	.short	0x0101
        /*0466*/ 	.byte	0xff
	.zero		1


	//   ....[52]....
        /*0468*/ 	.word	0x00002670
        /*046c*/ 	.word	0x000000ff
        /*0470*/ 	.word	0x00000000
        /*0474*/ 	.short	0x010a
        /*0476*/ 	.byte	0x04
	.zero		1


	//   ....[53]....
        /*0478*/ 	.word	0x00002700
        /*047c*/ 	.word	0x000000ff
        /*0480*/ 	.word	0x00000000
        /*0484*/ 	.short	0x010a
        /*0486*/ 	.byte	0x04
	.zero		1


	//   ....[54]....
        /*0488*/ 	.word	0x00002790
        /*048c*/ 	.word	0x000000ff
        /*0490*/ 	.word	0x00000000
        /*0494*/ 	.short	0x010a
        /*0496*/ 	.byte	0x04
	.zero		1


	//   ....[55]....
        /*0498*/ 	.word	0x00002820
        /*049c*/ 	.word	0x000000ff
        /*04a0*/ 	.word	0x00000000
        /*04a4*/ 	.short	0x010a
        /*04a6*/ 	.byte	0x04
	.zero		1


	//   ....[56]....
        /*04a8*/ 	.word	0x000028b0
        /*04ac*/ 	.word	0x000000ff
        /*04b0*/ 	.word	0x00000000
        /*04b4*/ 	.short	0x010a
        /*04b6*/ 	.byte	0x04
	.zero		1


	//   ....[57]....
        /*04b8*/ 	.word	0x00002940
        /*04bc*/ 	.word	0x000000ff
        /*04c0*/ 	.word	0x00000000
        /*04c4*/ 	.short	0x010a
        /*04c6*/ 	.byte	0x04
	.zero		1


	//   ....[58]....
        /*04c8*/ 	.word	0x000029e0
        /*04cc*/ 	.word	0x00000000
        /*04d0*/ 	.word	0x00000000
        /*04d4*/ 	.short	0x010a
        /*04d6*/ 	.byte	0xff
	.zero		1


	//   ....[59]....
        /*04d8*/ 	.word	0x00002b10
        /*04dc*/ 	.word	0x00000000
        /*04e0*/ 	.word	0x00000120
        /*04e4*/ 	.short	0x010a
        /*04e6*/ 	.byte	0xff
	.zero		1


	//   ....[60]....
        /*04e8*/ 	.word	0x00002b80
        /*04ec*/ 	.word	0x00000004
        /*04f0*/ 	.word	0x00000000
        /*04f4*/ 	.short	0x0101
        /*04f6*/ 	.byte	0xff
	.zero		1


	//   ....[61]....
        /*04f8*/ 	.word	0x00002ba0
        /*04fc*/ 	.word	0x000000ff
        /*0500*/ 	.word	0x000000d0
        /*0504*/ 	.short	0x010a
        /*0506*/ 	.byte	0x05
	.zero		1


	//   ....[62]....
        /*0508*/ 	.word	0x00002cc0
        /*050c*/ 	.word	0x00000000
        /*0510*/ 	.word	0x000000c0
        /*0514*/ 	.short	0x010a
        /*0516*/ 	.byte	0xff
	.zero		1


	//   ....[63]....
        /*0518*/ 	.word	0x00002dc0
        /*051c*/ 	.word	0x00000000
        /*0520*/ 	.word	0x00000000
        /*0524*/ 	.short	0x0101
        /*0526*/ 	.byte	0xff
	.zero		1


	//   ....[64]....
        /*0528*/ 	.word	0x00002e50
        /*052c*/ 	.word	0x000000ff
        /*0530*/ 	.word	0x000000d0
        /*0534*/ 	.short	0x0106
        /*0536*/ 	.byte	0x05
	.zero		1


	//   ....[65]....
        /*0538*/ 	.word	0x00002e70
        /*053c*/ 	.word	0x000000ff
        /*0540*/ 	.word	0x000000d0
        /*0544*/ 	.short	0x010a
        /*0546*/ 	.byte	0x05
	.zero		1


	//   ....[66]....
        /*0548*/ 	.word	0x00002f00
        /*054c*/ 	.word	0x000000ff
        /*0550*/ 	.word	0x000000d0
        /*0554*/ 	.short	0x0106
        /*0556*/ 	.byte	0x04
	.zero		1


	//   ....[67]....
        /*0558*/ 	.word	0x00002f40
        /*055c*/ 	.word	0x00000000
        /*0560*/ 	.word	0x000000d0
        /*0564*/ 	.short	0x010a
        /*0566*/ 	.byte	0xff
	.zero		1


	//   ....[68]....
        /*0568*/ 	.word	0x00003180
        /*056c*/ 	.word	0x000000ff
        /*0570*/ 	.word	0x00000008
        /*0574*/ 	.short	0x010a
        /*0576*/ 	.byte	0x06
	.zero		1


	//   ....[69]....
        /*0578*/ 	.word	0x000031a0
        /*057c*/ 	.word	0x000000ff
        /*0580*/ 	.word	0x00000008
        /*0584*/ 	.short	0x010a
        /*0586*/ 	.byte	0x06
	.zero		1


	//   ....[70]....
        /*0588*/ 	.word	0x00003330
        /*058c*/ 	.word	0x000000ff
        /*0590*/ 	.word	0x00000008
        /*0594*/ 	.short	0x010a
        /*0596*/ 	.byte	0x06
	.zero		1


	//   ....[71]....
        /*0598*/ 	.word	0x00003350
        /*059c*/ 	.word	0x000000ff
        /*05a0*/ 	.word	0x00000008
        /*05a4*/ 	.short	0x010a
        /*05a6*/ 	.byte	0x06
	.zero		1


	//   ....[72]....
        /*05a8*/ 	.word	0x00003410
        /*05ac*/ 	.word	0x000000ff
        /*05b0*/ 	.word	0x00000000
        /*05b4*/ 	.short	0x0101
        /*05b6*/ 	.byte	0x07
	.zero		1


	//   ....[73]....
        /*05b8*/ 	.word	0x00003740
        /*05bc*/ 	.word	0x00000000
        /*05c0*/ 	.word	0x000000c0
        /*05c4*/ 	.short	0x010a
        /*05c6*/ 	.byte	0xff
	.zero		1


	//   ....[74]....
        /*05c8*/ 	.word	0x00003800
        /*05cc*/ 	.word	0x00000000
        /*05d0*/ 	.word	0x00000000
        /*05d4*/ 	.short	0x0101
        /*05d6*/ 	.byte	0xff
	.zero		1


	//   ....[75]....
        /*05d8*/ 	.word	0x000038c0
        /*05dc*/ 	.word	0x000000ff
        /*05e0*/ 	.word	0x00000000
        /*05e4*/ 	.short	0x010a
        /*05e6*/ 	.byte	0x08
	.zero		1


	//   ....[76]....
        /*05e8*/ 	.word	0x000038d0
        /*05ec*/ 	.word	0x000000ff
        /*05f0*/ 	.word	0x00000100
        /*05f4*/ 	.short	0x010a
        /*05f6*/ 	.byte	0x09
	.zero		1


	//   ....[77]....
        /*05f8*/ 	.word	0x00003980
        /*05fc*/ 	.word	0x000000ff
        /*0600*/ 	.word	0x00000000
        /*0604*/ 	.short	0x010a
        /*0606*/ 	.byte	0x08
	.zero		1


	//   ....[78]....
        /*0608*/ 	.word	0x00003ab0
        /*060c*/ 	.word	0x000000ff
        /*0610*/ 	.word	0x00000000
        /*0614*/ 	.short	0x010a
        /*0616*/ 	.byte	0x1e
	.zero		1


	//   ....[79]....
        /*0618*/ 	.word	0x00003db0
        /*061c*/ 	.word	0x000000ff
        /*0620*/ 	.word	0x00000000
        /*0624*/ 	.short	0x010a
        /*0626*/ 	.byte	0x08
	.zero		1


	//   ....[80]....
        /*0628*/ 	.word	0x00003e40
        /*062c*/ 	.word	0x000000ff
        /*0630*/ 	.word	0x00000000
        /*0634*/ 	.short	0x010a
        /*0636*/ 	.byte	0x08
	.zero		1


	//   ....[81]....
        /*0638*/ 	.word	0x00003ed0
        /*063c*/ 	.word	0x000000ff
        /*0640*/ 	.word	0x00000000
        /*0644*/ 	.short	0x010a
        /*0646*/ 	.byte	0x08
	.zero		1


	//   ....[82]....
        /*0648*/ 	.word	0x00003f70
        /*064c*/ 	.word	0x00000000
        /*0650*/ 	.word	0x00000000
        /*0654*/ 	.short	0x010a
        /*0656*/ 	.byte	0xff
	.zero		1


	//   ....[83]....
        /*0658*/ 	.word	0x00003fb0
        /*065c*/ 	.word	0x00000000
        /*0660*/ 	.word	0x00000000
        /*0664*/ 	.short	0x010a
        /*0666*/ 	.byte	0xff
	.zero		1


	//   ....[84]....
        /*0668*/ 	.word	0x00004020
        /*066c*/ 	.word	0x000000ff
        /*0670*/ 	.word	0x00000000
        /*0674*/ 	.short	0x0101
        /*0676*/ 	.byte	0x05
	.zero		1


	//   ....[85]....
        /*0678*/ 	.word	0x00004060
        /*067c*/ 	.word	0x000000ff
        /*0680*/ 	.word	0x00000140
        /*0684*/ 	.short	0x010a
        /*0686*/ 	.byte	0x07
	.zero		1


	//   ....[86]....
        /*0688*/ 	.word	0x000040b0
        /*068c*/ 	.word	0x000000ff
        /*0690*/ 	.word	0x00000000
        /*0694*/ 	.short	0x0101
        /*0696*/ 	.byte	0x05
	.zero		1


	//   ....[87]....
        /*0698*/ 	.word	0x00004500
        /*069c*/ 	.word	0x00000000
        /*06a0*/ 	.word	0x000000c0
        /*06a4*/ 	.short	0x010a
        /*06a6*/ 	.byte	0xff
	.zero		1


	//   ....[88]....
        /*06a8*/ 	.word	0x000045c0
        /*06ac*/ 	.word	0x00000000
        /*06b0*/ 	.word	0x00000000
        /*06b4*/ 	.short	0x0101
        /*06b6*/ 	.byte	0xff
	.zero		1


	//   ....[89]....
        /*06b8*/ 	.word	0x000048e0
        /*06bc*/ 	.word	0x000000ff
        /*06c0*/ 	.word	0x000000b8
        /*06c4*/ 	.short	0x010a
        /*06c6*/ 	.byte	0x07
	.zero		1


	//   ....[90]....
        /*06c8*/ 	.word	0x00004ad0
        /*06cc*/ 	.word	0x000000ff
        /*06d0*/ 	.word	0x00000090
        /*06d4*/ 	.short	0x010a
        /*06d6*/ 	.byte	0x07
	.zero		1


	//   ....[91]....
        /*06d8*/ 	.word	0x00004cc0
        /*06dc*/ 	.word	0x000000ff
        /*06e0*/ 	.word	0x00000070
        /*06e4*/ 	.short	0x010b
        /*06e6*/ 	.byte	0x07
	.zero		1


	//   ....[92]....
        /*06e8*/ 	.word	0x00004cd0
        /*06ec*/ 	.word	0x000000ff
        /*06f0*/ 	.word	0x00000000
        /*06f4*/ 	.short	0x0101
        /*06f6*/ 	.byte	0x0e
	.zero		1


	//   ....[93]....
        /*06f8*/ 	.word	0x00004cf0
        /*06fc*/ 	.word	0x000000ff
        /*0700*/ 	.word	0x00000098
        /*0704*/ 	.short	0x010a
        /*0706*/ 	.byte	0x07
	.zero		1


	//   ....[94]....
        /*0708*/ 	.word	0x00004ea0
        /*070c*/ 	.word	0x000000ff
        /*0710*/ 	.word	0x00000078
        /*0714*/ 	.short	0x010b
        /*0716*/ 	.byte	0x07
	.zero		1


	//   ....[95]....
        /*0718*/ 	.word	0x00004eb0
        /*071c*/ 	.word	0x000000ff
        /*0720*/ 	.word	0x00000000
        /*0724*/ 	.short	0x0101
        /*0726*/ 	.byte	0x0e
	.zero		1


	//   ....[96]....
        /*0728*/ 	.word	0x00004ec0
        /*072c*/ 	.word	0x000000ff
        /*0730*/ 	.word	0x000000a0
        /*0734*/ 	.short	0x010a
        /*0736*/ 	.byte	0x07
	.zero		1


	//   ....[97]....
        /*0738*/ 	.word	0x000050f0
        /*073c*/ 	.word	0x000000ff
        /*0740*/ 	.word	0x00000080
        /*0744*/ 	.short	0x010b
        /*0746*/ 	.byte	0x07
	.zero		1


	//   ....[98]....
        /*0748*/ 	.word	0x00005160
        /*074c*/ 	.word	0x000000ff
        /*0750*/ 	.word	0x00000000
        /*0754*/ 	.short	0x0101
        /*0756*/ 	.byte	0x0e
	.zero		1


	//   ....[99]....
        /*0758*/ 	.word	0x000051a0
        /*075c*/ 	.word	0x000000ff
        /*0760*/ 	.word	0x000000a8
        /*0764*/ 	.short	0x010a
        /*0766*/ 	.byte	0x07
	.zero		1


	//   ....[100]....
        /*0768*/ 	.word	0x000053d0
        /*076c*/ 	.word	0x000000ff
        /*0770*/ 	.word	0x00000088
        /*0774*/ 	.short	0x010b
        /*0776*/ 	.byte	0x07
	.zero		1


	//   ....[101]....
        /*0778*/ 	.word	0x000053f0
        /*077c*/ 	.word	0x000000ff
        /*0780*/ 	.word	0x00000000
        /*0784*/ 	.short	0x0101
        /*0786*/ 	.byte	0x0d
	.zero		1


	//   ....[102]....
        /*0788*/ 	.word	0x00005420
        /*078c*/ 	.word	0x000000ff
        /*0790*/ 	.word	0x00000090
        /*0794*/ 	.short	0x010a
        /*0796*/ 	.byte	0x07
	.zero		1


	//   ....[103]....
        /*0798*/ 	.word	0x00005440
        /*079c*/ 	.word	0x000000ff
        /*07a0*/ 	.word	0x00000098
        /*07a4*/ 	.short	0x010a
        /*07a6*/ 	.byte	0x07
	.zero		1


	//   ....[104]....
        /*07a8*/ 	.word	0x00005460
        /*07ac*/ 	.word	0x000000ff
        /*07b0*/ 	.word	0x000000a0
        /*07b4*/ 	.short	0x010a
        /*07b6*/ 	.byte	0x07
	.zero		1


	//   ....[105]....
        /*07b8*/ 	.word	0x000054a0
        /*07bc*/ 	.word	0x00000000
        /*07c0*/ 	.word	0x000000a8
        /*07c4*/ 	.short	0x010a
        /*07c6*/ 	.byte	0xff
	.zero		1


	//   ....[106]....
        /*07c8*/ 	.word	0x000057f0
        /*07cc*/ 	.word	0x00000000
        /*07d0*/ 	.word	0x000000c0
        /*07d4*/ 	.short	0x010a
        /*07d6*/ 	.byte	0xff
	.zero		1


	//   ....[107]....
        /*07d8*/ 	.word	0x00005900
        /*07dc*/ 	.word	0x00000000
        /*07e0*/ 	.word	0x00000000
        /*07e4*/ 	.short	0x0101
        /*07e6*/ 	.byte	0xff
	.zero		1


	//   ....[108]....
        /*07e8*/ 	.word	0x00006320
        /*07ec*/ 	.word	0x000000ff
        /*07f0*/ 	.word	0x00000070
        /*07f4*/ 	.short	0x010a
        /*07f6*/ 	.byte	0x30
	.zero		1


	//   ....[109]....
        /*07f8*/ 	.word	0x00006360
        /*07fc*/ 	.word	0x0000004a
        /*0800*/ 	.word	0x000000e0
        /*0804*/ 	.short	0x010a
        /*0806*/ 	.byte	0xff
	.zero		1


	//   ....[110]....
        /*0808*/ 	.word	0x00006470
        /*080c*/ 	.word	0x000000ff
        /*0810*/ 	.word	0x00000070
        /*0814*/ 	.short	0x010a
        /*0816*/ 	.byte	0x30
	.zero		1


	//   ....[111]....
        /*0818*/ 	.word	0x00006540
        /*081c*/ 	.word	0x0000004a
        /*0820*/ 	.word	0x000000e0
        /*0824*/ 	.short	0x010a
        /*0826*/ 	.byte	0xff
	.zero		1


	//   ....[112]....
        /*0828*/ 	.word	0x00006cf0
        /*082c*/ 	.word	0x00000000
        /*0830*/ 	.word	0x00000000
        /*0834*/ 	.short	0x0101
        /*0836*/ 	.byte	0xff
	.zero		1


	//   ....[113]....
        /*0838*/ 	.word	0x00006d00
        /*083c*/ 	.word	0x00000003
        /*0840*/ 	.word	0x00000070
        /*0844*/ 	.short	0x010a
        /*0846*/ 	.byte	0xff
	.zero		1


	//   ....[114]....
        /*0848*/ 	.word	0x00006dc0
        /*084c*/ 	.word	0x00000003
        /*0850*/ 	.word	0x00000070
        /*0854*/ 	.short	0x010a
        /*0856*/ 	.byte	0xff
	.zero		1


	//   ....[115]....
        /*0858*/ 	.word	0x000075b0
        /*085c*/ 	.word	0x00000052
        /*0860*/ 	.word	0x00000000
        /*0864*/ 	.short	0x0101
        /*0866*/ 	.byte	0xff
	.zero		1


	//   ....[116]....
        /*0868*/ 	.word	0x000075d0
        /*086c*/ 	.word	0x00000053
        /*0870*/ 	.word	0x00000070
        /*0874*/ 	.short	0x010a
        /*0876*/ 	.byte	0xff
	.zero		1


	//   ....[117]....
        /*0878*/ 	.word	0x00007680
        /*087c*/ 	.word	0x00000053
        /*0880*/ 	.word	0x00000070
        /*0884*/ 	.short	0x010a
        /*0886*/ 	.byte	0xff
	.zero		1


	//   ....[118]....
        /*0888*/ 	.word	0x00007e70
        /*088c*/ 	.word	0x00000052
        /*0890*/ 	.word	0x00000000
        /*0894*/ 	.short	0x0101
        /*0896*/ 	.byte	0xff
	.zero		1


	//   ....[119]....
        /*0898*/ 	.word	0x00007e90
        /*089c*/ 	.word	0x00000058
        /*08a0*/ 	.word	0x00000070
        /*08a4*/ 	.short	0x010a
        /*08a6*/ 	.byte	0xff
	.zero		1


	//   ....[120]....
        /*08a8*/ 	.word	0x00007f40
        /*08ac*/ 	.word	0x00000058
        /*08b0*/ 	.word	0x00000070
        /*08b4*/ 	.short	0x010a
        /*08b6*/ 	.byte	0xff
	.zero		1


	//   ....[121]....
        /*08b8*/ 	.word	0x000081f0
        /*08bc*/ 	.word	0x0000004a
        /*08c0*/ 	.word	0x00000000
        /*08c4*/ 	.short	0x0101
        /*08c6*/ 	.byte	0xff
	.zero		1


	//   ....[122]....
        /*08c8*/ 	.word	0x00008780
        /*08cc*/ 	.word	0x00000002
        /*08d0*/ 	.word	0x00000000
        /*08d4*/ 	.short	0x0101
        /*08d6*/ 	.byte	0xff
	.zero		1


	//   ....[123]....
        /*08d8*/ 	.word	0x000089f0
        /*08dc*/ 	.word	0x000000ff
        /*08e0*/ 	.word	0x00000000
        /*08e4*/ 	.short	0x0101
        /*08e6*/ 	.byte	0x04
	.zero		1


	//   ....[124]....
        /*08e8*/ 	.word	0x00008a10
        /*08ec*/ 	.word	0x00000003
        /*08f0*/ 	.word	0x00000130
        /*08f4*/ 	.short	0x010a
        /*08f6*/ 	.byte	0xff
	.zero		1


	//   ....[125]....
        /*08f8*/ 	.word	0x00008a70
        /*08fc*/ 	.word	0x00000002
        /*0900*/ 	.word	0x00000038
        /*0904*/ 	.short	0x010a
        /*0906*/ 	.byte	0xff
	.zero		1


	//   ....[126]....
        /*0908*/ 	.word	0x00008ad0
        /*090c*/ 	.word	0x00000002
        /*0910*/ 	.word	0x00000038
        /*0914*/ 	.short	0x010a
        /*0916*/ 	.byte	0xff
	.zero		1


	//   ....[127]....
        /*0918*/ 	.word	0x00008b20
        /*091c*/ 	.word	0x00000002
        /*0920*/ 	.word	0x000000c0
        /*0924*/ 	.short	0x010a
        /*0926*/ 	.byte	0xff
	.zero		1


	//   ....[128]....
        /*0928*/ 	.word	0x00008b80
        /*092c*/ 	.word	0x00000000
        /*0930*/ 	.word	0x00000000
        /*0934*/ 	.short	0x010a
        /*0936*/ 	.byte	0xff
	.zero		1


	//   ....[129]....
        /*0938*/ 	.word	0x00008be0
        /*093c*/ 	.word	0x00000000
        /*0940*/ 	.word	0x00000000
        /*0944*/ 	.short	0x010a
        /*0946*/ 	.byte	0xff
	.zero		1


	//   ....[130]....
        /*0948*/ 	.word	0x00008c40
        /*094c*/ 	.word	0x00000000
        /*0950*/ 	.word	0x00000000
        /*0954*/ 	.short	0x010a
        /*0956*/ 	.byte	0xff
	.zero		1


	//   ....[131]....
        /*0958*/ 	.word	0x00008ca0
        /*095c*/ 	.word	0x00000000
        /*0960*/ 	.word	0x00000000
        /*0964*/ 	.short	0x010a
        /*0966*/ 	.byte	0xff
	.zero		1


	//   ....[132]....
        /*0968*/ 	.word	0x00008d00
        /*096c*/ 	.word	0x00000000
        /*0970*/ 	.word	0x00000000
        /*0974*/ 	.short	0x010a
        /*0976*/ 	.byte	0xff
	.zero		1


	//   ....[133]....
        /*0978*/ 	.word	0x00008d60
        /*097c*/ 	.word	0x00000000
        /*0980*/ 	.word	0x00000000
        /*0984*/ 	.short	0x010a
        /*0986*/ 	.byte	0xff
	.zero		1


	//   ....[134]....
        /*0988*/ 	.word	0x00008db0
        /*098c*/ 	.word	0x00000000
        /*0990*/ 	.word	0x00000120
        /*0994*/ 	.short	0x010a
        /*0996*/ 	.byte	0xff
	.zero		1


	//   ....[135]....
        /*0998*/ 	.word	0x00008e10
        /*099c*/ 	.word	0x00000000
        /*09a0*/ 	.word	0x000000d0
        /*09a4*/ 	.short	0x010a
        /*09a6*/ 	.byte	0xff
	.zero		1


	//   ....[136]....
        /*09a8*/ 	.word	0x00008e60
        /*09ac*/ 	.word	0x00000000
        /*09b0*/ 	.word	0x000000c0
        /*09b4*/ 	.short	0x010a
        /*09b6*/ 	.byte	0xff
	.zero		1


	//   ....[137]....
        /*09b8*/ 	.word	0x00008ec0
        /*09bc*/ 	.word	0x00000000
        /*09c0*/ 	.word	0x000000d0
        /*09c4*/ 	.short	0x010a
        /*09c6*/ 	.byte	0xff
	.zero		1


	//   ....[138]....
        /*09c8*/ 	.word	0x00008f20
        /*09cc*/ 	.word	0x00000004
        /*09d0*/ 	.word	0x00000008
        /*09d4*/ 	.short	0x010a
        /*09d6*/ 	.byte	0xff
	.zero		1


	//   ....[139]....
        /*09d8*/ 	.word	0x00009000
        /*09dc*/ 	.word	0x00000002
        /*09e0*/ 	.word	0x00000008
        /*09e4*/ 	.short	0x010a
        /*09e6*/ 	.byte	0xff
	.zero		1


	//   ....[140]....
        /*09e8*/ 	.word	0x00009050
        /*09ec*/ 	.word	0x00000000
        /*09f0*/ 	.word	0x000000c0
        /*09f4*/ 	.short	0x010a
        /*09f6*/ 	.byte	0xff
	.zero		1


	//   ....[141]....
        /*09f8*/ 	.word	0x000090b0
        /*09fc*/ 	.word	0x00000000
        /*0a00*/ 	.word	0x00000100
        /*0a04*/ 	.short	0x010a
        /*0a06*/ 	.byte	0xff
	.zero		1


	//   ....[142]....
        /*0a08*/ 	.word	0x00009110
        /*0a0c*/ 	.word	0x00000000
        /*0a10*/ 	.word	0x00000000
        /*0a14*/ 	.short	0x010a
        /*0a16*/ 	.byte	0xff
	.zero		1


	//   ....[143]....
        /*0a18*/ 	.word	0x00009170
        /*0a1c*/ 	.word	0x00000000
        /*0a20*/ 	.word	0x00000000
        /*0a24*/ 	.short	0x010a
        /*0a26*/ 	.byte	0xff
	.zero		1


	//   ....[144]....
        /*0a28*/ 	.word	0x000091d0
        /*0a2c*/ 	.word	0x00000000
        /*0a30*/ 	.word	0x00000000
        /*0a34*/ 	.short	0x010a
        /*0a36*/ 	.byte	0xff
	.zero		1


	//   ....[145]....
        /*0a38*/ 	.word	0x00009230
        /*0a3c*/ 	.word	0x00000000
        /*0a40*/ 	.word	0x00000000
        /*0a44*/ 	.short	0x010a
        /*0a46*/ 	.byte	0xff
	.zero		1


	//   ....[146]....
        /*0a48*/ 	.word	0x00009290
        /*0a4c*/ 	.word	0x00000000
        /*0a50*/ 	.word	0x00000140
        /*0a54*/ 	.short	0x010a
        /*0a56*/ 	.byte	0xff
	.zero		1


	//   ....[147]....
        /*0a58*/ 	.word	0x000092e0
        /*0a5c*/ 	.word	0x00000000
        /*0a60*/ 	.word	0x000000c0
        /*0a64*/ 	.short	0x010a
        /*0a66*/ 	.byte	0xff
	.zero		1


	//   ....[148]....
        /*0a68*/ 	.word	0x00009340
        /*0a6c*/ 	.word	0x00000000
        /*0a70*/ 	.word	0x000000b8
        /*0a74*/ 	.short	0x010a
        /*0a76*/ 	.byte	0xff
	.zero		1


	//   ....[149]....
        /*0a78*/ 	.word	0x000093a0
        /*0a7c*/ 	.word	0x00000003
        /*0a80*/ 	.word	0x00000090
        /*0a84*/ 	.short	0x010a
        /*0a86*/ 	.byte	0xff
	.zero		1


	//   ....[150]....
        /*0a88*/ 	.word	0x00009400
        /*0a8c*/ 	.word	0x00000003
        /*0a90*/ 	.word	0x00000098
        /*0a94*/ 	.short	0x010a
        /*0a96*/ 	.byte	0xff
	.zero		1


	//   ....[151]....
        /*0a98*/ 	.word	0x00009460
        /*0a9c*/ 	.word	0x00000003
        /*0aa0*/ 	.word	0x000000a0
        /*0aa4*/ 	.short	0x010a
        /*0aa6*/ 	.byte	0xff
	.zero		1


	//   ....[152]....
        /*0aa8*/ 	.word	0x000094c0
        /*0aac*/ 	.word	0x00000003
        /*0ab0*/ 	.word	0x000000a8
        /*0ab4*/ 	.short	0x010a
        /*0ab6*/ 	.byte	0xff
	.zero		1


	//   ....[153]....
        /*0ab8*/ 	.word	0x00009520
        /*0abc*/ 	.word	0x00000000
        /*0ac0*/ 	.word	0x00000090
        /*0ac4*/ 	.short	0x010a
        /*0ac6*/ 	.byte	0xff
	.zero		1


	//   ....[154]....
        /*0ac8*/ 	.word	0x00009580
        /*0acc*/ 	.word	0x00000000
        /*0ad0*/ 	.word	0x00000098
        /*0ad4*/ 	.short	0x010a
        /*0ad6*/ 	.byte	0xff
	.zero		1


	//   ....[155]....
        /*0ad8*/ 	.word	0x000095e0
        /*0adc*/ 	.word	0x00000000
        /*0ae0*/ 	.word	0x000000a0
        /*0ae4*/ 	.short	0x010a
        /*0ae6*/ 	.byte	0xff
	.zero		1


	//   ....[156]....
        /*0ae8*/ 	.word	0x00009630
        /*0aec*/ 	.word	0x00000000
        /*0af0*/ 	.word	0x000000c0
        /*0af4*/ 	.short	0x010a
        /*0af6*/ 	.byte	0xff
	.zero		1


	//   ....[157]....
        /*0af8*/ 	.word	0x00009690
        /*0afc*/ 	.word	0x00000000
        /*0b00*/ 	.word	0x00000070
        /*0b04*/ 	.short	0x010a
        /*0b06*/ 	.byte	0xff
	.zero		1


	//   ....[158]....
        /*0b08*/ 	.word	0x000096e0
        /*0b0c*/ 	.word	0x0000004a
        /*0b10*/ 	.word	0x000000e0
        /*0b14*/ 	.short	0x010a
        /*0b16*/ 	.byte	0xff
	.zero		1


	//   ....[159]....
        /*0b18*/ 	.word	0x00009730
        /*0b1c*/ 	.word	0x00000003
        /*0b20*/ 	.word	0x00000070
        /*0b24*/ 	.short	0x010a
        /*0b26*/ 	.byte	0xff
	.zero		1


	//   ....[160]....
        /*0b28*/ 	.word	0x00009780
        /*0b2c*/ 	.word	0x00000053
        /*0b30*/ 	.word	0x00000070
        /*0b34*/ 	.short	0x010a
        /*0b36*/ 	.byte	0xff
	.zero		1


	//   ....[161]....
        /*0b38*/ 	.word	0x000097d0
        /*0b3c*/ 	.word	0x00000058
        /*0b40*/ 	.word	0x00000070
        /*0b44*/ 	.short	0x010a
        /*0b46*/ 	.byte	0xff
	.zero		1


	//----- nvinfo : EIATTR_NUM_MBARRIERS
	.align		4
.L_47:
        /*0b48*/ 	.byte	0x03, 0x38
        /*0b4a*/ 	.short	0x0029


	//----- nvinfo : EIATTR_EXIT_INSTR_OFFSETS
	.align		4
        /*0b4c*/ 	.byte	0x04, 0x1c
        /*0b4e*/ 	.short	(.L_49 - .L_48)


	//   ....[0]....
.L_48:
        /*0b50*/ 	.word	0x00002a10


	//   ....[1]....
        /*0b54*/ 	.word	0x00002f10


	//   ....[2]....
        /*0b58*/ 	.word	0x00002f70


	//   ....[3]....
        /*0b5c*/ 	.word	0x000042e0


	//   ....[4]....
        /*0b60*/ 	.word	0x000054d0


	//   ....[5]....
        /*0b64*/ 	.word	0x00005510


	//   ....[6]....
        /*0b68*/ 	.word	0x000088e0


	//   ....[7]....
        /*0b6c*/ 	.word	0x00008960


	//   ....[8]....
        /*0b70*/ 	.word	0x00008990


	//   ....[9]....
        /*0b74*/ 	.word	0x00008a00


	//----- nvinfo : EIATTR_MAX_THREADS
	.align		4
.L_49:
        /*0b78*/ 	.byte	0x04, 0x05
        /*0b7a*/ 	.short	(.L_51 - .L_50)
.L_50:
        /*0b7c*/ 	.word	0x00000100
        /*0b80*/ 	.word	0x00000001
        /*0b84*/ 	.word	0x00000001


	//----- nvinfo : EIATTR_CRS_STACK_SIZE
	.align		4
.L_51:
        /*0b88*/ 	.byte	0x04, 0x1e
        /*0b8a*/ 	.short	(.L_53 - .L_52)
.L_52:
        /*0b8c*/ 	.word	0x00000000


	//----- nvinfo : EIATTR_CBANK_PARAM_SIZE
	.align		4
.L_53:
        /*0b90*/ 	.byte	0x03, 0x19
        /*0b92*/ 	.short	0x0800


	//----- nvinfo : EIATTR_PARAM_CBANK
	.align		4
        /*0b94*/ 	.byte	0x04, 0x0a
        /*0b96*/ 	.short	(.L_55 - .L_54)
	.align		4
.L_54:
        /*0b98*/ 	.word	index@(.nv.constant0._ZN7cutlass13device_kernelINS_4gemm6kernel13GemmUniversalIN4cute5tupleIJiiiiEEENS1_10collective13CollectiveMmaINS1_35MainloopSm100TmaUmmaWarpSpecializedILi7ELi2ELi4ENS5_IJNS4_1CILi2EEENSA_ILi1EEESC_EEEEENS5_IJNSA_ILi128EEESF_NSA_ILi64EEEEEENS_6half_tENS5_IJlSC_lEEESI_NS5_IJSC_llEEENS4_8TiledMMAINS4_8MMA_AtomIJNS4_26SM100_MMA_F16BF16_2x1SM_SSISI_SI_fLi128ELi128ELNS4_4UMMA5MajorE0ELSP_1ELNSO_7ScaleInE0ELSQ_0EEEEEENS4_6LayoutINS5_IJSC_SC_SC_EEENS5_IJNSA_ILi0EEESV_SV_EEEEENS5_IJNS4_10UnderscoreESY_SY_EEEEENS4_18SM100_TMA_2SM_LOADENS4_14ComposedLayoutINS4_7SwizzleILi3ELi4ELi3EEENS4_18smem_ptr_flag_bitsILi16EEENST_INS5_IJNSA_ILi8EEESG_EEENS5_IJSG_SC_EEEEEEEvNS4_8identityES11_NS12_IS14_S16_NST_INS5_IJSG_S17_EEENS5_IJSC_SG_EEEEEEEvS1C_EENS_8epilogue10collective18CollectiveEpilogueINS1I_23Sm100TmaWarpSpecializedILi4ELi2ELi16ELb1ELb0EEEJNS5_IJSG_SF_SG_EEENS5_IJNST_ISG_SC_EENST_INS5_IJNSA_ILi16EEESB_EEES1E_EEEEESI_SJ_SI_SJ_NS1I_6fusion15FusionCallbacksIS1M_NS1T_17LinearCombinationISI_fSI_fLNS_15FloatRoundStyleE2EEES1N_S1S_JEEENS4_5SM1004TMEM4LOAD26SM100_TMEM_LOAD_32dp32b16xENS4_13SM90_TMA_LOADENS12_INS13_ILi1ELi4ELi3EEES16_NST_INS5_IJS17_S1P_EEENS5_IJS1P_SC_EEEEEEENS4_39AutoVectorizingCopyWithAssumedAlignmentILi128EEENS4_14SM90_TMA_STOREES28_S2A_S2A_EEEvvEEEEvNT_6ParamsE)
        /*0b9c*/ 	.short	0x0380
        /*0b9e*/ 	.short	0x0800


	//----- nvinfo : EIATTR_SW_WAR
	.align		4
.L_55:
        /*0ba0*/ 	.byte	0x04, 0x36
        /*0ba2*/ 	.short	(.L_57 - .L_56)
.L_56:
        /*0ba4*/ 	.word	0x00000008
.L_57:


//--------------------- .nv.callgraph             --------------------------
	.section	.nv.callgraph,"",@"SHT_CUDA_CALLGRAPH"
	.align	4
	.sectionentsize	8
	.align		4
        /*0000*/ 	.word	0x00000000
	.align		4
        /*0004*/ 	.word	0xffffffff
	.align		4
        /*0008*/ 	.word	index@(_ZN7cutlass13device_kernelINS_4gemm6kernel13GemmUniversalIN4cute5tupleIJiiiiEEENS1_10collective13CollectiveMmaINS1_35MainloopSm100TmaUmmaWarpSpecializedILi7ELi2ELi4ENS5_IJNS4_1CILi2EEENSA_ILi1EEESC_EEEEENS5_IJNSA_ILi128EEESF_NSA_ILi64EEEEEENS_6half_tENS5_IJlSC_lEEESI_NS5_IJSC_llEEENS4_8TiledMMAINS4_8MMA_AtomIJNS4_26SM100_MMA_F16BF16_2x1SM_SSISI_SI_fLi128ELi128ELNS4_4UMMA5MajorE0ELSP_1ELNSO_7ScaleInE0ELSQ_0EEEEEENS4_6LayoutINS5_IJSC_SC_SC_EEENS5_IJNSA_ILi0EEESV_SV_EEEEENS5_IJNS4_10UnderscoreESY_SY_EEEEENS4_18SM100_TMA_2SM_LOADENS4_14ComposedLayoutINS4_7SwizzleILi3ELi4ELi3EEENS4_18smem_ptr_flag_bitsILi16EEENST_INS5_IJNSA_ILi8EEESG_EEENS5_IJSG_SC_EEEEEEEvNS4_8identityES11_NS12_IS14_S16_NST_INS5_IJSG_S17_EEENS5_IJSC_SG_EEEEEEEvS1C_EENS_8epilogue10collective18CollectiveEpilogueINS1I_23Sm100TmaWarpSpecializedILi4ELi2ELi16ELb1ELb0EEEJNS5_IJSG_SF_SG_EEENS5_IJNST_ISG_SC_EENST_INS5_IJNSA_ILi16EEESB_EEES1E_EEEEESI_SJ_SI_SJ_NS1I_6fusion15FusionCallbacksIS1M_NS1T_17LinearCombinationISI_fSI_fLNS_15FloatRoundStyleE2EEES1N_S1S_JEEENS4_5SM1004TMEM4LOAD26SM100_TMEM_LOAD_32dp32b16xENS4_13SM90_TMA_LOADENS12_INS13_ILi1ELi4ELi3EEES16_NST_INS5_IJS17_S1P_EEENS5_IJS1P_SC_EEEEEEENS4_39AutoVectorizingCopyWithAssumedAlignmentILi128EEENS4_14SM90_TMA_STOREES28_S2A_S2A_EEEvvEEEEvNT_6ParamsE)
	.align		4
        /*000c*/ 	.word	index@(__assertfail)
	.align		4
        /*0010*/ 	.word	0x00000000
	.align		4
        /*0014*/ 	.word	0xfffffffe
	.align		4
        /*0018*/ 	.word	0x00000000
	.align		4
        /*001c*/ 	.word	0xfffffffd
	.align		4
        /*0020*/ 	.word	0x00000000
	.align		4
        /*0024*/ 	.word	0xfffffffc


//--------------------- .nv.constant4             --------------------------
	.section	.nv.constant4,"a",@progbits
	.align	8
	.align		8
.nv.constant4:
        /*0000*/ 	.dword	__assertfail
	.align		8
        /*0008*/ 	.dword	__unnamed_1
	.align		8
        /*0010*/ 	.dword	__unnamed_2
	.align		8
        /*0018*/ 	.dword	_ZN40_INTERNAL_3a6c466d_4_k_cu_f5e2f31e_298924cuda3std3__45__cpo5beginE
	.align		8
        /*0020*/ 	.dword	_ZN40_INTERNAL_3a6c466d_4_k_cu_f5e2f31e_298924cuda3std3__45__cpo3endE
	.align		8
        /*0028*/ 	.dword	_ZN40_INTERNAL_3a6c466d_4_k_cu_f5e2f31e_298924cuda3std3__45__cpo6cbeginE
	.align		8
        /*0030*/ 	.dword	_ZN40_INTERNAL_3a6c466d_4_k_cu_f5e2f31e_298924cuda3std3__45__cpo4cendE
	.align		8
        /*0038*/ 	.dword	_ZN40_INTERNAL_3a6c466d_4_k_cu_f5e2f31e_298924cuda3std3__442_GLOBAL__N__3a6c466d_4_k_cu_f5e2f31e_298926ignoreE
	.align		8
        /*0040*/ 	.dword	_ZN40_INTERNAL_3a6c466d_4_k_cu_f5e2f31e_298924cuda3std3__419piecewise_constructE
	.align		8
        /*0048*/ 	.dword	_ZN40_INTERNAL_3a6c466d_4_k_cu_f5e2f31e_298924cuda3std3__48in_placeE
	.align		8
        /*0050*/ 	.dword	_ZN40_INTERNAL_3a6c466d_4_k_cu_f5e2f31e_298924cuda3std6ranges3__45__cpo4swapE
	.align		8
        /*0058*/ 	.dword	_ZN40_INTERNAL_3a6c466d_4_k_cu_f5e2f31e_298924cuda3std6ranges3__45__cpo9iter_moveE
	.align		8
        /*0060*/ 	.dword	_ZN40_INTERNAL_3a6c466d_4_k_cu_f5e2f31e_298924cute7productE
	.align		8
        /*0068*/ 	.dword	_ZN40_INTERNAL_3a6c466d_4_k_cu_f5e2f31e_298924cute1_E
	.align		8
        /*0070*/ 	.dword	$str$25
	.align		8
        /*0078*/ 	.dword	$str$26
	.align		8
        /*0080*/ 	.dword	$str$27
	.align		8
        /*0088*/ 	.dword	$str$28


//--------------------- .text._ZN7cutlass13device_kernelINS_4gemm6kernel13GemmUniversalIN4cute5tupleIJiiiiEEENS1_10collective13CollectiveMmaINS1_35MainloopSm100TmaUmmaWarpSpecializedILi7ELi2ELi4ENS5_IJNS4_1CILi2EEENSA_ILi1EEESC_EEEEENS5_IJNSA_ILi128EEESF_NSA_ILi64EEEEEENS_6half_tENS5_IJlSC_lEEESI_NS5_IJSC_llEEENS4_8TiledMMAINS4_8MMA_AtomIJNS4_26SM100_MMA_F16BF16_2x1SM_SSISI_SI_fLi128ELi128ELNS4_4UMMA5MajorE0ELSP_1ELNSO_7ScaleInE0ELSQ_0EEEEEENS4_6LayoutINS5_IJSC_SC_SC_EEENS5_IJNSA_ILi0EEESV_SV_EEEEENS5_IJNS4_10UnderscoreESY_SY_EEEEENS4_18SM100_TMA_2SM_LOADENS4_14ComposedLayoutINS4_7SwizzleILi3ELi4ELi3EEENS4_18smem_ptr_flag_bitsILi16EEENST_INS5_IJNSA_ILi8EEESG_EEENS5_IJSG_SC_EEEEEEEvNS4_8identityES11_NS12_IS14_S16_NST_INS5_IJSG_S17_EEENS5_IJSC_SG_EEEEEEEvS1C_EENS_8epilogue10collective18CollectiveEpilogueINS1I_23Sm100TmaWarpSpecializedILi4ELi2ELi16ELb1ELb0EEEJNS5_IJSG_SF_SG_EEENS5_IJNST_ISG_SC_EENST_INS5_IJNSA_ILi16EEESB_EEES1E_EEEEESI_SJ_SI_SJ_NS1I_6fusion15FusionCallbacksIS1M_NS1T_17LinearCombinationISI_fSI_fLNS_15FloatRoundStyleE2EEES1N_S1S_JEEENS4_5SM1004TMEM4LOAD26SM100_TMEM_LOAD_32dp32b16xENS4_13SM90_TMA_LOADENS12_INS13_ILi1ELi4ELi3EEES16_NST_INS5_IJS17_S1P_EEENS5_IJS1P_SC_EEEEEEENS4_39AutoVectorizingCopyWithAssumedAlignmentILi128EEENS4_14SM90_TMA_STOREES28_S2A_S2A_EEEvvEEEEvNT_6ParamsE --------------------------
	.section	.text._ZN7cutlass13device_kernelINS_4gemm6kernel13GemmUniversalIN4cute5tupleIJiiiiEEENS1_10collective13CollectiveMmaINS1_35MainloopSm100TmaUmmaWarpSpecializedILi7ELi2ELi4ENS5_IJNS4_1CILi2EEENSA_ILi1EEESC_EEEEENS5_IJNSA_ILi128EEESF_NSA_ILi64EEEEEENS_6half_tENS5_IJlSC_lEEESI_NS5_IJSC_llEEENS4_8TiledMMAINS4_8MMA_AtomIJNS4_26SM100_MMA_F16BF16_2x1SM_SSISI_SI_fLi128ELi128ELNS4_4UMMA5MajorE0ELSP_1ELNSO_7ScaleInE0ELSQ_0EEEEEENS4_6LayoutINS5_IJSC_SC_SC_EEENS5_IJNSA_ILi0EEESV_SV_EEEEENS5_IJNS4_10UnderscoreESY_SY_EEEEENS4_18SM100_TMA_2SM_LOADENS4_14ComposedLayoutINS4_7SwizzleILi3ELi4ELi3EEENS4_18smem_ptr_flag_bitsILi16EEENST_INS5_IJNSA_ILi8EEESG_EEENS5_IJSG_SC_EEEEEEEvNS4_8identityES11_NS12_IS14_S16_NST_INS5_IJSG_S17_EEENS5_IJSC_SG_EEEEEEEvS1C_EENS_8epilogue10collective18CollectiveEpilogueINS1I_23Sm100TmaWarpSpecializedILi4ELi2ELi16ELb1ELb0EEEJNS5_IJSG_SF_SG_EEENS5_IJNST_ISG_SC_EENST_INS5_IJNSA_ILi16EEESB_EEES1E_EEEEESI_SJ_SI_SJ_NS1I_6fusion15FusionCallbacksIS1M_NS1T_17LinearCombinationISI_fSI_fLNS_15FloatRoundStyleE2EEES1N_S1S_JEEENS4_5SM1004TMEM4LOAD26SM100_TMEM_LOAD_32dp32b16xENS4_13SM90_TMA_LOADENS12_INS13_ILi1ELi4ELi3EEES16_NST_INS5_IJS17_S1P_EEENS5_IJS1P_SC_EEEEEEENS4_39AutoVectorizingCopyWithAssumedAlignmentILi128EEENS4_14SM90_TMA_STOREES28_S2A_S2A_EEEvvEEEEvNT_6ParamsE,"ax",@progbits
	.align	128
.text._ZN7cutlass13device_kernelINS_4gemm6kernel13GemmUniversalIN4cute5tupleIJiiiiEEENS1_10collective13CollectiveMmaINS1_35MainloopSm100TmaUmmaWarpSpecializedILi7ELi2ELi4ENS5_IJNS4_1CILi2EEENSA_ILi1EEESC_EEEEENS5_IJNSA_ILi128EEESF_NSA_ILi64EEEEEENS_6half_tENS5_IJlSC_lEEESI_NS5_IJSC_llEEENS4_8TiledMMAINS4_8MMA_AtomIJNS4_26SM100_MMA_F16BF16_2x1SM_SSISI_SI_fLi128ELi128ELNS4_4UMMA5MajorE0ELSP_1ELNSO_7ScaleInE0ELSQ_0EEEEEENS4_6LayoutINS5_IJSC_SC_SC_EEENS5_IJNSA_ILi0EEESV_SV_EEEEENS5_IJNS4_10UnderscoreESY_SY_EEEEENS4_18SM100_TMA_2SM_LOADENS4_14ComposedLayoutINS4_7SwizzleILi3ELi4ELi3EEENS4_18smem_ptr_flag_bitsILi16EEENST_INS5_IJNSA_ILi8EEESG_EEENS5_IJSG_SC_EEEEEEEvNS4_8identityES11_NS12_IS14_S16_NST_INS5_IJSG_S17_EEENS5_IJSC_SG_EEEEEEEvS1C_EENS_8epilogue10collective18CollectiveEpilogueINS1I_23Sm100TmaWarpSpecializedILi4ELi2ELi16ELb1ELb0EEEJNS5_IJSG_SF_SG_EEENS5_IJNST_ISG_SC_EENST_INS5_IJNSA_ILi16EEESB_EEES1E_EEEEESI_SJ_SI_SJ_NS1I_6fusion15FusionCallbacksIS1M_NS1T_17LinearCombinationISI_fSI_fLNS_15FloatRoundStyleE2EEES1N_S1S_JEEENS4_5SM1004TMEM4LOAD26SM100_TMEM_LOAD_32dp32b16xENS4_13SM90_TMA_LOADENS12_INS13_ILi1ELi4ELi3EEES16_NST_INS5_IJS17_S1P_EEENS5_IJS1P_SC_EEEEEEENS4_39AutoVectorizingCopyWithAssumedAlignmentILi128EEENS4_14SM90_TMA_STOREES28_S2A_S2A_EEEvvEEEEvNT_6ParamsE:
        .type           _ZN7cutlass13device_kernelINS_4gemm6kernel13GemmUniversalIN4cute5tupleIJiiiiEEENS1_10collective13CollectiveMmaINS1_35MainloopSm100TmaUmmaWarpSpecializedILi7ELi2ELi4ENS5_IJNS4_1CILi2EEENSA_ILi1EEESC_EEEEENS5_IJNSA_ILi128EEESF_NSA_ILi64EEEEEENS_6half_tENS5_IJlSC_lEEESI_NS5_IJSC_llEEENS4_8TiledMMAINS4_8MMA_AtomIJNS4_26SM100_MMA_F16BF16_2x1SM_SSISI_SI_fLi128ELi128ELNS4_4UMMA5MajorE0ELSP_1ELNSO_7ScaleInE0ELSQ_0EEEEEENS4_6LayoutINS5_IJSC_SC_SC_EEENS5_IJNSA_ILi0EEESV_SV_EEEEENS5_IJNS4_10UnderscoreESY_SY_EEEEENS4_18SM100_TMA_2SM_LOADENS4_14ComposedLayoutINS4_7SwizzleILi3ELi4ELi3EEENS4_18smem_ptr_flag_bitsILi16EEENST_INS5_IJNSA_ILi8EEESG_EEENS5_IJSG_SC_EEEEEEEvNS4_8identityES11_NS12_IS14_S16_NST_INS5_IJSG_S17_EEENS5_IJSC_SG_EEEEEEEvS1C_EENS_8epilogue10collective18CollectiveEpilogueINS1I_23Sm100TmaWarpSpecializedILi4ELi2ELi16ELb1ELb0EEEJNS5_IJSG_SF_SG_EEENS5_IJNST_ISG_SC_EENST_INS5_IJNSA_ILi16EEESB_EEES1E_EEEEESI_SJ_SI_SJ_NS1I_6fusion15FusionCallbacksIS1M_NS1T_17LinearCombinationISI_fSI_fLNS_15FloatRoundStyleE2EEES1N_S1S_JEEENS4_5SM1004TMEM4LOAD26SM100_TMEM_LOAD_32dp32b16xENS4_13SM90_TMA_LOADENS12_INS13_ILi1ELi4ELi3EEES16_NST_INS5_IJS17_S1P_EEENS5_IJS1P_SC_EEEEEEENS4_39AutoVectorizingCopyWithAssumedAlignmentILi128EEENS4_14SM90_TMA_STOREES28_S2A_S2A_EEEvvEEEEvNT_6ParamsE,@function
        .size           _ZN7cutlass13device_kernelINS_4gemm6kernel13GemmUniversalIN4cute5tupleIJiiiiEEENS1_10collective13CollectiveMmaINS1_35MainloopSm100TmaUmmaWarpSpecializedILi7ELi2ELi4ENS5_IJNS4_1CILi2EEENSA_ILi1EEESC_EEEEENS5_IJNSA_ILi128EEESF_NSA_ILi64EEEEEENS_6half_tENS5_IJlSC_lEEESI_NS5_IJSC_llEEENS4_8TiledMMAINS4_8MMA_AtomIJNS4_26SM100_MMA_F16BF16_2x1SM_SSISI_SI_fLi128ELi128ELNS4_4UMMA5MajorE0ELSP_1ELNSO_7ScaleInE0ELSQ_0EEEEEENS4_6LayoutINS5_IJSC_SC_SC_EEENS5_IJNSA_ILi0EEESV_SV_EEEEENS5_IJNS4_10UnderscoreESY_SY_EEEEENS4_18SM100_TMA_2SM_LOADENS4_14ComposedLayoutINS4_7SwizzleILi3ELi4ELi3EEENS4_18smem_ptr_flag_bitsILi16EEENST_INS5_IJNSA_ILi8EEESG_EEENS5_IJSG_SC_EEEEEEEvNS4_8identityES11_NS12_IS14_S16_NST_INS5_IJSG_S17_EEENS5_IJSC_SG_EEEEEEEvS1C_EENS_8epilogue10collective18CollectiveEpilogueINS1I_23Sm100TmaWarpSpecializedILi4ELi2ELi16ELb1ELb0EEEJNS5_IJSG_SF_SG_EEENS5_IJNST_ISG_SC_EENST_INS5_IJNSA_ILi16EEESB_EEES1E_EEEEESI_SJ_SI_SJ_NS1I_6fusion15FusionCallbacksIS1M_NS1T_17LinearCombinationISI_fSI_fLNS_15FloatRoundStyleE2EEES1N_S1S_JEEENS4_5SM1004TMEM4LOAD26SM100_TMEM_LOAD_32dp32b16xENS4_13SM90_TMA_LOADENS12_INS13_ILi1ELi4ELi3EEES16_NST_INS5_IJS17_S1P_EEENS5_IJS1P_SC_EEEEEEENS4_39AutoVectorizingCopyWithAssumedAlignmentILi128EEENS4_14SM90_TMA_STOREES28_S2A_S2A_EEEvvEEEEvNT_6ParamsE,(.L_x_206 - _ZN7cutlass13device_kernelINS_4gemm6kernel13GemmUniversalIN4cute5tupleIJiiiiEEENS1_10collective13CollectiveMmaINS1_35MainloopSm100TmaUmmaWarpSpecializedILi7ELi2ELi4ENS5_IJNS4_1CILi2EEENSA_ILi1EEESC_EEEEENS5_IJNSA_ILi128EEESF_NSA_ILi64EEEEEENS_6half_tENS5_IJlSC_lEEESI_NS5_IJSC_llEEENS4_8TiledMMAINS4_8MMA_AtomIJNS4_26SM100_MMA_F16BF16_2x1SM_SSISI_SI_fLi128ELi128ELNS4_4UMMA5MajorE0ELSP_1ELNSO_7ScaleInE0ELSQ_0EEEEEENS4_6LayoutINS5_IJSC_SC_SC_EEENS5_IJNSA_ILi0EEESV_SV_EEEEENS5_IJNS4_10UnderscoreESY_SY_EEEEENS4_18SM100_TMA_2SM_LOADENS4_14ComposedLayoutINS4_7SwizzleILi3ELi4ELi3EEENS4_18smem_ptr_flag_bitsILi16EEENST_INS5_IJNSA_ILi8EEESG_EEENS5_IJSG_SC_EEEEEEEvNS4_8identityES11_NS12_IS14_S16_NST_INS5_IJSG_S17_EEENS5_IJSC_SG_EEEEEEEvS1C_EENS_8epilogue10collective18CollectiveEpilogueINS1I_23Sm100TmaWarpSpecializedILi4ELi2ELi16ELb1ELb0EEEJNS5_IJSG_SF_SG_EEENS5_IJNST_ISG_SC_EENST_INS5_IJNSA_ILi16EEESB_EEES1E_EEEEESI_SJ_SI_SJ_NS1I_6fusion15FusionCallbacksIS1M_NS1T_17LinearCombinationISI_fSI_fLNS_15FloatRoundStyleE2EEES1N_S1S_JEEENS4_5SM1004TMEM4LOAD26SM100_TMEM_LOAD_32dp32b16xENS4_13SM90_TMA_LOADENS12_INS13_ILi1ELi4ELi3EEES16_NST_INS5_IJS17_S1P_EEENS5_IJS1P_SC_EEEEEEENS4_39AutoVectorizingCopyWithAssumedAlignmentILi128EEENS4_14SM90_TMA_STOREES28_S2A_S2A_EEEvvEEEEvNT_6ParamsE)
        .other          _ZN7cutlass13device_kernelINS_4gemm6kernel13GemmUniversalIN4cute5tupleIJiiiiEEENS1_10collective13CollectiveMmaINS1_35MainloopSm100TmaUmmaWarpSpecializedILi7ELi2ELi4ENS5_IJNS4_1CILi2EEENSA_ILi1EEESC_EEEEENS5_IJNSA_ILi128EEESF_NSA_ILi64EEEEEENS_6half_tENS5_IJlSC_lEEESI_NS5_IJSC_llEEENS4_8TiledMMAINS4_8MMA_AtomIJNS4_26SM100_MMA_F16BF16_2x1SM_SSISI_SI_fLi128ELi128ELNS4_4UMMA5MajorE0ELSP_1ELNSO_7ScaleInE0ELSQ_0EEEEEENS4_6LayoutINS5_IJSC_SC_SC_EEENS5_IJNSA_ILi0EEESV_SV_EEEEENS5_IJNS4_10UnderscoreESY_SY_EEEEENS4_18SM100_TMA_2SM_LOADENS4_14ComposedLayoutINS4_7SwizzleILi3ELi4ELi3EEENS4_18smem_ptr_flag_bitsILi16EEENST_INS5_IJNSA_ILi8EEESG_EEENS5_IJSG_SC_EEEEEEEvNS4_8identityES11_NS12_IS14_S16_NST_INS5_IJSG_S17_EEENS5_IJSC_SG_EEEEEEEvS1C_EENS_8epilogue10collective18CollectiveEpilogueINS1I_23Sm100TmaWarpSpecializedILi4ELi2ELi16ELb1ELb0EEEJNS5_IJSG_SF_SG_EEENS5_IJNST_ISG_SC_EENST_INS5_IJNSA_ILi16EEESB_EEES1E_EEEEESI_SJ_SI_SJ_NS1I_6fusion15FusionCallbacksIS1M_NS1T_17LinearCombinationISI_fSI_fLNS_15FloatRoundStyleE2EEES1N_S1S_JEEENS4_5SM1004TMEM4LOAD26SM100_TMEM_LOAD_32dp32b16xENS4_13SM90_TMA_LOADENS12_INS13_ILi1ELi4ELi3EEES16_NST_INS5_IJS17_S1P_EEENS5_IJS1P_SC_EEEEEEENS4_39AutoVectorizingCopyWithAssumedAlignmentILi128EEENS4_14SM90_TMA_STOREES28_S2A_S2A_EEEvvEEEEvNT_6ParamsE,@"STO_CUDA_ENTRY STV_DEFAULT"
_ZN7cutlass13device_kernelINS_4gemm6kernel13GemmUniversalIN4cute5tupleIJiiiiEEENS1_10collective13CollectiveMmaINS1_35MainloopSm100TmaUmmaWarpSpecializedILi7ELi2ELi4ENS5_IJNS4_1CILi2EEENSA_ILi1EEESC_EEEEENS5_IJNSA_ILi128EEESF_NSA_ILi64EEEEEENS_6half_tENS5_IJlSC_lEEESI_NS5_IJSC_llEEENS4_8TiledMMAINS4_8MMA_AtomIJNS4_26SM100_MMA_F16BF16_2x1SM_SSISI_SI_fLi128ELi128ELNS4_4UMMA5MajorE0ELSP_1ELNSO_7ScaleInE0ELSQ_0EEEEEENS4_6LayoutINS5_IJSC_SC_SC_EEENS5_IJNSA_ILi0EEESV_SV_EEEEENS5_IJNS4_10UnderscoreESY_SY_EEEEENS4_18SM100_TMA_2SM_LOADENS4_14ComposedLayoutINS4_7SwizzleILi3ELi4ELi3EEENS4_18smem_ptr_flag_bitsILi16EEENST_INS5_IJNSA_ILi8EEESG_EEENS5_IJSG_SC_EEEEEEEvNS4_8identityES11_NS12_IS14_S16_NST_INS5_IJSG_S17_EEENS5_IJSC_SG_EEEEEEEvS1C_EENS_8epilogue10collective18CollectiveEpilogueINS1I_23Sm100TmaWarpSpecializedILi4ELi2ELi16ELb1ELb0EEEJNS5_IJSG_SF_SG_EEENS5_IJNST_ISG_SC_EENST_INS5_IJNSA_ILi16EEESB_EEES1E_EEEEESI_SJ_SI_SJ_NS1I_6fusion15FusionCallbacksIS1M_NS1T_17LinearCombinationISI_fSI_fLNS_15FloatRoundStyleE2EEES1N_S1S_JEEENS4_5SM1004TMEM4LOAD26SM100_TMEM_LOAD_32dp32b16xENS4_13SM90_TMA_LOADENS12_INS13_ILi1ELi4ELi3EEES16_NST_INS5_IJS17_S1P_EEENS5_IJS1P_SC_EEEEEEENS4_39AutoVectorizingCopyWithAssumedAlignmentILi128EEENS4_14SM90_TMA_STOREES28_S2A_S2A_EEEvvEEEEvNT_6ParamsE:
[----:B------:R-:W1:Y:S01]  /*0000*/  LDC R1, c[0x0][0x37c] ;  /* 0x0000df00ff017b82 */ /* 0x000e620000000800 */
[----:B------:R-:W2:Y:S01]  /*0010*/  S2R R72, SR_TID.X ;  /* 0x0000000000487919 */ /* 0x000ea20000002100 */
[----:B------:R-:W3:Y:S06]  /*0020*/  LDCU.64 UR6, c[0x0][0x890] ;  /* 0x00011200ff0677ac */ /* 0x000eec0008000a00 */
[----:B------:R-:W4:Y:S01]  /*0030*/  S2UR UR37, SR_CgaCtaId ;  /* 0x00000000002579c3 */ /* 0x000f220000008800 */
[----:B------:R-:W-:Y:S02]  /*0040*/  PRMT R59, RZ, 0x7610, R59 ;  /* 0x00007610ff3b7816 */ /* 0x000fe4000000003b */
[----:B------:R-:W-:Y:S01]  /*0050*/  ELECT P1, URZ, PT ;  /* 0x0000000000ff782f */ /* 0x000fe20003820000 */
[----:B------:R-:W1:Y:S01]  /*0060*/  LDCU.64 UR46, c[0x0][0x358] ;  /* 0x00006b00ff2e77ac */ /* 0x000e620008000a00 */
[----:B---3--:R-:W-:-:S04]  /*0070*/  UISETP.NE.U32.AND UP0, UPT, UR6, URZ, UPT ;  /* 0x000000ff0600728c */ /* 0x008fc8000bf05070 */
[----:B------:R-:W-:Y:S02]  /*0080*/  UISETP.NE.AND.EX UP0, UPT, UR7, URZ, UPT, UP0 ;  /* 0x000000ff0700728c */ /* 0x000fe4000bf05300 */
[----:B----4-:R-:W-:Y:S02]  /*0090*/  ULOP3.LUT UR5, UR37, 0x1, URZ, 0xc0, !UPT ;  /* 0x0000000125057892 */ /* 0x010fe4000f8ec0ff */
[----:B------:R-:W-:Y:S01]  /*00a0*/  ULOP3.LUT UR4, UR37, 0x1, URZ, 0x3c, !UPT ;  /* 0x0000000125047892 */ /* 0x000fe2000f8e3cff */
[----:B--2---:R-:W-:-:S05]  /*00b0*/  SHF.R.U32.HI R66, RZ, 0x5, R72 ;  /* 0x00000005ff427819 */ /* 0x004fca0000011648 */
[----:B------:R-:W2:Y:S02]  /*00c0*/  SHFL.IDX PT, R0, R66, RZ, 0x1f ;  /* 0x00001fff42007589 */ /* 0x000ea400000e0000 */
[----:B--2---:R-:W-:Y:S01]  /*00d0*/  R2UR UR10, R0 ;  /* 0x00000000000a72ca */ /* 0x004fe200000e0000 */
[----:B-1----:R-:W-:-:S14]  /*00e0*/  BRA.U UP0, `(.L_x_0) ;  /* 0x00000001002c7547 */ /* 0x002fdc000b800000 */
[----:B------:R-:W1:Y:S02]  /*00f0*/  LDCU.64 UR8, c[0x0][0x888] ;  /* 0x00011100ff0877ac */ /* 0x000e640008000a00 */
[----:B-1----:R-:W-:-:S04]  /*0100*/  UISETP.NE.U32.AND UP0, UPT, UR8, URZ, UPT ;  /* 0x000000ff0800728c */ /* 0x002fc8000bf05070 */
[----:B------:R-:W-:-:S09]  /*0110*/  UISETP.NE.AND.EX UP0, UPT, UR9, URZ, UPT, UP0 ;  /* 0x000000ff0900728c */ /* 0x000fd2000bf05300 */
[----:B------:R-:W-:Y:S05]  /*0120*/  BRA.U !UP0, `(.L_x_1) ;  /* 0x0000000108107547 */ /* 0x000fea000b800000 */
[----:B------:R-:W1:Y:S02]  /*0130*/  LDC.64 R2, c[0x0][0x888] ;  /* 0x00022200ff027b82 */ /* 0x000e640000000a00 */
[----:B-1----:R1:W5:Y:S01]  /*0140*/  LDG.E R35, desc[UR46][R2.64] ;  /* 0x0000002e02237981 */ /* 0x002362000c1e1900 */
[----:B------:R-:W-:Y:S01]  /*0150*/  HFMA2 R59, -RZ, RZ, 0, 5.9604644775390625e-08 ;  /* 0x00000001ff3b7431 */ /* 0x000fe200000001ff */
[----:B------:R-:W-:Y:S05]  /*0160*/  BRA `(.L_x_0) ;  /* 0x00000000000c7947 */ /* 0x000fea0003800000 */
.L_x_1:
[----:B------:R-:W1:Y:S01]  /*0170*/  LDCU UR8, c[0x0][0x880] ;  /* 0x00011000ff0877ac */ /* 0x000e620008000800 */
[----:B------:R-:W-:Y:S01]  /*0180*/  HFMA2 R59, -RZ, RZ, 0, 5.9604644775390625e-08 ;  /* 0x00000001ff3b7431 */ /* 0x000fe200000001ff */
[----:B-1----:R-:W-:-:S07]  /*0190*/  MOV R35, UR8 ;  /* 0x0000000800237c02 */ /* 0x002fce0008000f00 */
.L_x_0:
[----:B------:R-:W2:Y:S02]  /*01a0*/  LDCU.64 UR8, c[0x0][0x8b0] ;  /* 0x00011600ff0877ac */ /* 0x000ea40008000a00 */
[----:B--2---:R-:W-:-:S04]  /*01b0*/  UISETP.NE.U32.AND UP0, UPT, UR8, URZ, UPT ;  /* 0x000000ff0800728c */ /* 0x004fc8000bf05070 */
[----:B------:R-:W-:-:S09]  /*01c0*/  UISETP.NE.AND.EX UP0, UPT, UR9, URZ, UPT, UP0 ;  /* 0x000000ff0900728c */ /* 0x000fd2000bf05300 */
[----:B------:R-:W-:Y:S05]  /*01d0*/  BRA.U UP0, `(.L_x_2) ;  /* 0x0000000100247547 */ /* 0x000fea000b800000 */
[----:B------:R-:W2:Y:S02]  /*01e0*/  LDCU.64 UR8, c[0x0][0x8a8] ;  /* 0x00011500ff0877ac */ /* 0x000ea40008000a00 */
[----:B--2---:R-:W-:-:S04]  /*01f0*/  UISETP.NE.U32.AND UP0, UPT, UR8, URZ, UPT ;  /* 0x000000ff0800728c */ /* 0x004fc8000bf05070 */
[----:B------:R-:W-:-:S09]  /*0200*/  UISETP.NE.AND.EX UP0, UPT, UR9, URZ, UPT, UP0 ;  /* 0x000000ff0900728c */ /* 0x000fd2000bf05300 */
[----:B------:R-:W-:Y:S05]  /*0210*/  BRA.U !UP0, `(.L_x_3) ;  /* 0x00000001080c7547 */ /* 0x000fea000b800000 */
[----:B------:R-:W2:Y:S02]  /*0220*/  LDC.64 R32, c[0x0][0x8a8] ;  /* 0x00022a00ff207b82 */ /* 0x000ea40000000a00 */
[----:B--2---:R2:W5:Y:S01]  /*0230*/  LDG.E R32, desc[UR46][R32.64] ;  /* 0x0000002e20207981 */ /* 0x004562000c1e1900 */
[----:B------:R-:W-:Y:S05]  /*0240*/  BRA `(.L_x_2) ;  /* 0x0000000000087947 */ /* 0x000fea0003800000 */
.L_x_3:
[----:B------:R-:W2:Y:S02]  /*0250*/  LDCU UR8, c[0x0][0x8a0] ;  /* 0x00011400ff0877ac */ /* 0x000ea40008000800 */
[----:B--2---:R-:W-:Y:S02]  /*0260*/  MOV R32, UR8 ;  /* 0x0000000800207c02 */ /* 0x004fe40008000f00 */
.L_x_2:
[----:B------:R-:W-:Y:S01]  /*0270*/  IMAD.U32 R0, RZ, RZ, UR10 ;  /* 0x0000000aff007e24 */ /* 0x000fe2000f8e00ff */
[----:B------:R-:W-:Y:S04]  /*0280*/  BSSY.RECONVERGENT B0, `(.L_x_4) ;  /* 0x000000c000007945 */ /* 0x000fe80003800200 */
[C---:B------:R-:W-:Y:S02]  /*0290*/  ISETP.NE.OR P2, PT, R0.reuse, 0x1, !P1 ;  /* 0x000000010000780c */ /* 0x040fe40004f45670 */
[----:B------:R-:W-:-:S11]  /*02a0*/  ISETP.NE.OR P0, PT, R0, 0x3, !P1 ;  /* 0x000000030000780c */ /* 0x000fd60004f05670 */
[----:B------:R-:W-:Y:S05]  /*02b0*/  @P2 BRA `(.L_x_5) ;  /* 0x0000000000202947 */ /* 0x000fea0003800000 */
[----:B------:R-:W3:Y:S02]  /*02c0*/  LDCU.64 UR8, c[0x0][0x348] ;  /* 0x00006900ff0877ac */ /* 0x000ee40008000a00 */
[----:B---3--:R-:W-:Y:S02]  /*02d0*/  UIADD3 UR12, UP1, UPT, UR8, 0x80, URZ ;  /* 0x00000080080c7890 */ /* 0x008fe4000ff3e0ff */
[----:B------:R-:W-:Y:S02]  /*02e0*/  UIADD3 UR8, UP0, UPT, UR8, 0x180, URZ ;  /* 0x0000018008087890 */ /* 0x000fe4000ff1e0ff */
[----:B------:R-:W-:Y:S02]  /*02f0*/  UIADD3.X UR13, UPT, UPT, URZ, UR9, URZ, UP1, !UPT ;  /* 0x00000009ff0d7290 */ /* 0x000fe40008ffe4ff */
[----:B------:R-:W-:-:S07]  /*0300*/  UIADD3.X UR9, UPT, UPT, URZ, UR9, URZ, UP0, !UPT ;  /* 0x00000009ff097290 */ /* 0x000fce00087fe4ff */
[----:B------:R3:W-:Y:S02]  /*0310*/  UTMACCTL.PF [UR12] ;  /* 0x000000000c0079b9 */ /* 0x0007e40008040000 */
[----:B------:R3:W-:Y:S02]  /*0320*/  UTMACCTL.PF [UR8] ;  /* 0x00000000080079b9 */ /* 0x0007e40008040000 */
[----:B---3--:R-:W-:Y:S01]  /*0330*/  NOP ;  /* 0x0000000000007918 */ /* 0x008fe20000000000 */
.L_x_5:
[----:B------:R-:W-:Y:S05]  /*0340*/  BSYNC.RECONVERGENT B0 ;  /* 0x0000000000007941 */ /* 0x000fea0003800200 */
.L_x_4:
[----:B------:R-:W-:Y:S04]  /*0350*/  BSSY.RECONVERGENT B0, `(.L_x_6) ;  /* 0x000000a000007945 */ /* 0x000fe80003800200 */
        /* <DEDUP_REMOVED lines=9> */
.L_x_7:
[----:B------:R-:W-:Y:S05]  /*03f0*/  BSYNC.RECONVERGENT B0 ;  /* 0x0000000000007941 */ /* 0x000fea0003800200 */
.L_x_6:
[----:B------:R-:W3:Y:S01]  /*0400*/  LDCU.64 UR8, c[0x0][0x888] ;  /* 0x00011100ff0877ac */ /* 0x000ee20008000a00 */
[----:B------:R-:W-:Y:S02]  /*0410*/  UISETP.EQ.U32.AND UP1, UPT, UR6, URZ, UPT ;  /* 0x000000ff0600728c */ /* 0x000fe4000bf22070 */
[----:B------:R-:W-:Y:S02]  /*0420*/  UPLOP3.LUT UP5, UPT, UPT, UPT, UPT, 0x80, 0x8 ;  /* 0x000000000008789c */ /* 0x000fe40003faf070 */
[----:B---3--:R-:W-:-:S04]  /*0430*/  UISETP.NE.U32.AND UP0, UPT, UR8, URZ, UPT ;  /* 0x000000ff0800728c */ /* 0x008fc8000bf05070 */
[----:B------:R-:W-:-:S04]  /*0440*/  UISETP.NE.AND.EX UP0, UPT, UR9, URZ, UPT, UP0 ;  /* 0x000000ff0900728c */ /* 0x000fc8000bf05300 */
[----:B------:R-:W-:-:S04]  /*0450*/  UISETP.EQ.OR.EX UP2, UPT, UR7, URZ, !UP0, UP1 ;  /* 0x000000ff0700728c */ /* 0x000fc8000c742710 */
[----:B------:R-:W-:-:S05]  /*0460*/  UP2UR UR50, UPR, URZ, 0x4 ;  /* 0x00000004ff327883 */ /* 0x000fca0008000000 */
[----:B------:R-:W-:Y:S07]  /*0470*/  BRA.U !UP2, `(.L_x_8) ;  /* 0x000000010a207547 */ /* 0x000fee000b800000 */
[----:B------:R-:W-:Y:S01]  /*0480*/  UISETP.NE.U32.AND UP2, UPT, UR6, URZ, UPT ;  /* 0x000000ff0600728c */ /* 0x000fe2000bf45070 */
[----:B-----5:R-:W-:Y:S01]  /*0490*/  FSETP.NEU.AND P0, PT, R35, RZ, PT ;  /* 0x000000ff2300720b */ /* 0x020fe20003f0d000 */
[----:B------:R-:W-:Y:S02]  /*04a0*/  USEL UR6, URZ, 0xffffffff, UP0 ;  /* 0xffffffffff067887 */ /* 0x000fe40008000000 */
[----:B------:R-:W-:-:S10]  /*04b0*/  UISETP.NE.AND.EX UP2, UPT, UR7, URZ, UPT, UP2 ;  /* 0x000000ff0700728c */ /* 0x000fd4000bf45320 */
[----:B------:R-:W-:Y:S01]  /*04c0*/  VOTEU.ANY UP1, P0 ;  /* 0x0000000000ff7886 */ /* 0x000fe20000020100 */
[----:B------:R-:W-:-:S04]  /*04d0*/  @!UP2 USEL UR6, URZ, 0xffffffff, UP1 ;  /* 0xffffffffff06a887 */ /* 0x000fc80008800000 */
[----:B------:R-:W-:-:S04]  /*04e0*/  ULOP3.LUT UR6, UR6, 0x1, URZ, 0xc0, !UPT ;  /* 0x0000000106067892 */ /* 0x000fc8000f8ec0ff */
[----:B------:R-:W-:-:S11]  /*04f0*/  UISETP.NE.U32.AND UP5, UPT, UR6, 0x1, UPT ;  /* 0x000000010600788c */ /* 0x000fd6000bfa5070 */
.L_x_8:
[----:B------:R-:W3:Y:S01]  /*0500*/  SHFL.IDX PT, R0, R66, RZ, 0x1f ;  /* 0x00001fff42007589 */ /* 0x000ee200000e0000 */
[----:B------:R-:W-:-:S04]  /*0510*/  UISETP.NE.AND UP1, UPT, UR10, 0x2, UPT ;  /* 0x000000020a00788c */ /* 0x000fc8000bf25270 */
[----:B------:R-:W-:Y:S02]  /*0520*/  UISETP.EQ.AND UP2, UPT, UR5, URZ, !UP1 ;  /* 0x000000ff0500728c */ /* 0x000fe4000cf42270 */
[----:B------:R-:W-:-:S04]  /*0530*/  USEL UR6, URZ, 0x1, UP1 ;  /* 0x00000001ff067887 */ /* 0x000fc80008800000 */
[----:B------:R-:W-:Y:S02]  /*0540*/  PLOP3.LUT P5, PT, P1, PT, UP2, 0x80, 0x8 ;  /* 0x000000000008781c */ /* 0x000fe40000faf028 */
[----:B---3--:R-:W-:-:S13]  /*0550*/  ISETP.NE.AND P0, PT, R0, RZ, PT ;  /* 0x000000ff0000720c */ /* 0x008fda0003f05270 */
[----:B------:R-:W-:Y:S05]  /*0560*/  @P0 BRA `(.L_x_9) ;  /* 0x00000000005c0947 */ /* 0x000fea0003800000 */
[----:B------:R-:W-:Y:S01]  /*0570*/  UMOV UR8, 0x400 ;  /* 0x0000040000087882 */ /* 0x000fe20000000000 */
[----:B------:R-:W-:Y:S01]  /*0580*/  UMOV UR7, 0x1 ;  /* 0x0000000100077882 */ /* 0x000fe20000000000 */
[----:B------:R-:W-:Y:S02]  /*0590*/  ULEA UR8, UR37, UR8, 0x18 ;  /* 0x0000000825087291 */ /* 0x000fe4000f8ec0ff */
[----:B------:R-:W-:-:S04]  /*05a0*/  UIADD3 UR12, UPT, UPT, -UR7, 0x100000, URZ ;  /* 0x00100000070c7890 */ /* 0x000fc8000fffe1ff */
[----:B------:R-:W-:Y:S02]  /*05b0*/  USHF.L.U32 UR13, UR12, 0xb, URZ ;  /* 0x0000000b0c0d7899 */ /* 0x000fe400080006ff */
[----:B------:R-:W-:Y:S01]  /*05c0*/  USHF.L.U32 UR12, UR12, 0x1, URZ ;  /* 0x000000010c0c7899 */ /* 0x000fe200080006ff */
[----:B------:R-:W-:Y:S01]  /*05d0*/  ELECT P0, URZ, PT ;  /* 0x0000000000ff782f */ /* 0x000fe20003800000 */
[----:B------:R-:W3:Y:S10]  /*05e0*/  FENCE.VIEW.ASYNC.S ;  /* 0x00000000000073c6 */ /* 0x000ef40000000000 */
[----:B---3--:R3:W4:Y:S01]  /*05f0*/  SYNCS.EXCH.64 URZ, [UR8], UR12 ;  /* 0x0000000c08ff75b2 */ /* 0x0087220008000100 */
[----:B------:R3:W1:Y:S01]  /*0600*/  SYNCS.EXCH.64 URZ, [UR8+0x38], UR12 ;  /* 0x0000380c08ff75b2 */ /* 0x0006620008000100 */
        /* <DEDUP_REMOVED lines=11> */
[----:B------:R3:W1:Y:S02]  /*06c0*/  SYNCS.EXCH.64 URZ, [UR8+0x68], UR12 ;  /* 0x0000680c08ff75b2 */ /* 0x0006640008000100 */
[----:B---3--:R-:W-:Y:S01]  /*06d0*/  NOP ;  /* 0x0000000000007918 */ /* 0x008fe20000000000 */
.L_x_9:
[----:B------:R-:W3:Y:S01]  /*06e0*/  SHFL.IDX PT, R0, R66, RZ, 0x1f ;  /* 0x00001fff42007589 */ /* 0x000ee200000e0000 */
[----:B------:R-:W-:Y:S01]  /*06f0*/  NOP ;  /* 0x0000000000007918 */ /* 0x000fe20000000000 */
[----:B---3--:R-:W-:-:S13]  /*0700*/  ISETP.NE.AND P0, PT, R0, 0x1, PT ;  /* 0x000000010000780c */ /* 0x008fda0003f05270 */
[----:B------:R-:W-:Y:S05]  /*0710*/  @P0 BRA `(.L_x_10) ;  /* 0x0000000000540947 */ /* 0x000fea0003800000 */
[----:B------:R-:W-:Y:S01]  /*0720*/  UMOV UR9, 0x400 ;  /* 0x0000040000097882 */ /* 0x000fe20000000000 */
[----:B------:R-:W-:Y:S01]  /*0730*/  UMOV UR8, 0x20 ;  /* 0x0000002000087882 */ /* 0x000fe20000000000 */
[----:B------:R-:W-:Y:S01]  /*0740*/  UMOV UR7, 0x80 ;  /* 0x0000008000077882 */ /* 0x000fe20000000000 */
[----:B------:R-:W-:Y:S02]  /*0750*/  ULEA UR9, UR37, UR9, 0x18 ;  /* 0x0000000925097291 */ /* 0x000fe4000f8ec0ff */
[----:B------:R-:W-:-:S04]  /*0760*/  UIADD3 UR12, UPT, UPT, -UR8, 0x100000, URZ ;  /* 0x00100000080c7890 */ /* 0x000fc8000fffe1ff */
[----:B------:R-:W-:Y:S02]  /*0770*/  USHF.L.U32 UR13, UR12, 0xb, URZ ;  /* 0x0000000b0c0d7899 */ /* 0x000fe400080006ff */
[----:B------:R-:W-:Y:S02]  /*0780*/  USHF.L.U32 UR12, UR12, 0x1, URZ ;  /* 0x000000010c0c7899 */ /* 0x000fe400080006ff */
[----:B------:R-:W-:-:S04]  /*0790*/  UIADD3 UR14, UPT, UPT, -UR7, 0x100000, URZ ;  /* 0x00100000070e7890 */ /* 0x000fc8000fffe1ff */
[----:B------:R-:W-:Y:S02]  /*07a0*/  USHF.L.U32 UR15, UR14, 0xb, URZ ;  /* 0x0000000b0e0f7899 */ /* 0x000fe400080006ff */
[----:B------:R-:W-:Y:S01]  /*07b0*/  USHF.L.U32 UR14, UR14, 0x1, URZ ;  /* 0x000000010e0e7899 */ /* 0x000fe200080006ff */
[----:B------:R-:W-:Y:S01]  /*07c0*/  ELECT P0, URZ, PT ;  /* 0x0000000000ff782f */ /* 0x000fe20003800000 */
[----:B------:R-:W3:Y:S02]  /*07d0*/  FENCE.VIEW.ASYNC.S ;  /* 0x00000000000073c6 */ /* 0x000ee40000000000 */
[----:B---3--:R3:W1:Y:S08]  /*07e0*/  SYNCS.EXCH.64 URZ, [UR9+0x70], UR12 ;  /* 0x0000700c09ff75b2 */ /* 0x0086700008000100 */
[----:B------:R3:W1:Y:S01]  /*07f0*/  SYNCS.EXCH.64 URZ, [UR9+0x90], UR14 ;  /* 0x0000900e09ff75b2 */ /* 0x0006620008000100 */
[----:B------:R3:W1:Y:S01]  /*0800*/  SYNCS.EXCH.64 URZ, [UR9+0x78], UR12 ;  /* 0x0000780c09ff75b2 */ /* 0x0006620008000100 */
[----:B------:R3:W1:Y:S01]  /*0810*/  SYNCS.EXCH.64 URZ, [UR9+0x98], UR14 ;  /* 0x0000980e09ff75b2 */ /* 0x0006620008000100 */
[----:B------:R3:W1:Y:S01]  /*0820*/  SYNCS.EXCH.64 URZ, [UR9+0x80], UR12 ;  /* 0x0000800c09ff75b2 */ /* 0x0006620008000100 */
[----:B------:R3:W1:Y:S01]  /*0830*/  SYNCS.EXCH.64 URZ, [UR9+0xa0], UR14 ;  /* 0x0000a00e09ff75b2 */ /* 0x0006620008000100 */
[----:B------:R3:W1:Y:S01]  /*0840*/  SYNCS.EXCH.64 URZ, [UR9+0x88], UR12 ;  /* 0x0000880c09ff75b2 */ /* 0x0006620008000100 */
[----:B------:R3:W1:Y:S01]  /*0850*/  SYNCS.EXCH.64 URZ, [UR9+0xa8], UR14 ;  /* 0x0000a80e09ff75b2 */ /* 0x0006620008000100 */
[----:B------:R-:W-:Y:S01]  /*0860*/  NOP ;  /* 0x0000000000007918 */ /* 0x000fe20000000000 */
.L_x_10:
[----:B------:R-:W2:Y:S01]  /*0870*/  SHFL.IDX PT, R0, R66, RZ, 0x1f ;  /* 0x00001fff42007589 */ /* 0x000ea200000e0000 */
[----:B------:R-:W-:Y:S01]  /*0880*/  NOP ;  /* 0x0000000000007918 */ /* 0x000fe20000000000 */
[----:B--2---:R-:W-:-:S13]  /*0890*/  ISETP.NE.AND P0, PT, R0, 0x3, PT ;  /* 0x000000030000780c */ /* 0x004fda0003f05270 */
[----:B------:R-:W-:Y:S05]  /*08a0*/  @P0 BRA `(.L_x_11) ;  /* 0x00000000002c0947 */ /* 0x000fea0003800000 */
[----:B------:R-:W-:Y:S01]  /*08b0*/  UMOV UR8, 0x400 ;  /* 0x0000040000087882 */ /* 0x000fe20000000000 */
[----:B------:R-:W-:Y:S01]  /*08c0*/  UMOV UR7, 0x20 ;  /* 0x0000002000077882 */ /* 0x000fe20000000000 */
[----:B------:R-:W-:Y:S02]  /*08d0*/  ULEA UR8, UR37, UR8, 0x18 ;  /* 0x0000000825087291 */ /* 0x000fe4000f8ec0ff */
[----:B---3--:R-:W-:-:S04]  /*08e0*/  UIADD3 UR12, UPT, UPT, -UR7, 0x100000, URZ ;  /* 0x00100000070c7890 */ /* 0x008fc8000fffe1ff */
[----:B------:R-:W-:Y:S02]  /*08f0*/  USHF.L.U32 UR13, UR12, 0xb, URZ ;  /* 0x0000000b0c0d7899 */ /* 0x000fe400080006ff */
[----:B------:R-:W-:Y:S01]  /*0900*/  USHF.L.U32 UR12, UR12, 0x1, URZ ;  /* 0x000000010c0c7899 */ /* 0x000fe200080006ff */
[----:B------:R-:W-:Y:S01]  /*0910*/  ELECT P0, URZ, PT ;  /* 0x0000000000ff782f */ /* 0x000fe20003800000 */
[----:B------:R-:W2:Y:S10]  /*0920*/  FENCE.VIEW.ASYNC.S ;  /* 0x00000000000073c6 */ /* 0x000eb40000000000 */
[----:B--2---:R2:W3:Y:S01]  /*0930*/  SYNCS.EXCH.64 URZ, [UR8+0xb0], UR12 ;  /* 0x0000b00c08ff75b2 */ /* 0x0044e20008000100 */
[----:B------:R2:W1:Y:S01]  /*0940*/  SYNCS.EXCH.64 URZ, [UR8+0xb8], UR12 ;  /* 0x0000b80c08ff75b2 */ /* 0x0004620008000100 */
[----:B------:R-:W-:Y:S01]  /*0950*/  NOP ;  /* 0x0000000000007918 */ /* 0x000fe20000000000 */
.L_x_11:
[----:B------:R-:W4:Y:S01]  /*0960*/  SHFL.IDX PT, R0, R66, RZ, 0x1f ;  /* 0x00001fff42007589 */ /* 0x000f2200000e0000 */
[----:B------:R-:W-:Y:S01]  /*0970*/  NOP ;  /* 0x0000000000007918 */ /* 0x000fe20000000000 */
[----:B----4-:R-:W-:-:S13]  /*0980*/  ISETP.NE.AND P0, PT, R0, 0x4, PT ;  /* 0x000000040000780c */ /* 0x010fda0003f05270 */
[----:B------:R-:W-:Y:S05]  /*0990*/  @P0 BRA `(.L_x_12) ;  /* 0x0000000000480947 */ /* 0x000fea0003800000 */
[----:B---3--:R-:W-:Y:S01]  /*09a0*/  UMOV UR9, 0x1e0 ;  /* 0x000001e000097882 */ /* 0x008fe20000000000 */
[----:B--2---:R-:W-:Y:S01]  /*09b0*/  UMOV UR8, 0x400 ;  /* 0x0000040000087882 */ /* 0x004fe20000000000 */
[----:B------:R-:W-:Y:S01]  /*09c0*/  USEL UR9, UR9, 0x1a0, UP5 ;  /* 0x000001a009097887 */ /* 0x000fe2000a800000 */
        /* <DEDUP_REMOVED lines=9> */
[----:B------:R-:W2:Y:S02]  /*0a60*/  FENCE.VIEW.ASYNC.S ;  /* 0x00000000000073c6 */ /* 0x000ea40000000000 */
[----:B--2---:R4:W2:Y:S08]  /*0a70*/  SYNCS.EXCH.64 URZ, [UR8+0xc0], UR12 ;  /* 0x0000c00c08ff75b2 */ /* 0x0048b00008000100 */
[----:B------:R4:W3:Y:S01]  /*0a80*/  SYNCS.EXCH.64 URZ, [UR8+0xd0], UR14 ;  /* 0x0000d00e08ff75b2 */ /* 0x0008e20008000100 */
[----:B------:R4:W1:Y:S01]  /*0a90*/  SYNCS.EXCH.64 URZ, [UR8+0xc8], UR12 ;  /* 0x0000c80c08ff75b2 */ /* 0x0008620008000100 */
[----:B------:R4:W1:Y:S02]  /*0aa0*/  SYNCS.EXCH.64 URZ, [UR8+0xd8], UR14 ;  /* 0x0000d80e08ff75b2 */ /* 0x0008640008000100 */
[----:B----4-:R-:W-:Y:S01]  /*0ab0*/  NOP ;  /* 0x0000000000007918 */ /* 0x010fe20000000000 */
.L_x_12:
[----:B------:R-:W4:Y:S01]  /*0ac0*/  SHFL.IDX PT, R0, R66, RZ, 0x1f ;  /* 0x00001fff42007589 */ /* 0x000f2200000e0000 */
[----:B------:R-:W-:Y:S01]  /*0ad0*/  NOP ;  /* 0x0000000000007918 */ /* 0x000fe20000000000 */
[----:B----4-:R-:W-:-:S13]  /*0ae0*/  ISETP.NE.AND P0, PT, R0, 0x5, PT ;  /* 0x000000050000780c */ /* 0x010fda0003f05270 */
[----:B------:R-:W-:Y:S05]  /*0af0*/  @P0 BRA `(.L_x_13) ;  /* 0x0000000000540947 */ /* 0x000fea0003800000 */
[----:B---3--:R-:W-:Y:S01]  /*0b00*/  UMOV UR9, 0x400 ;  /* 0x0000040000097882 */ /* 0x008fe20000000000 */
[----:B--2---:R-:W-:Y:S01]  /*0b10*/  UMOV UR8, 0x1 ;  /* 0x0000000100087882 */ /* 0x004fe20000000000 */
        /* <DEDUP_REMOVED lines=13> */
[----:B------:R4:W1:Y:S01]  /*0bf0*/  SYNCS.EXCH.64 URZ, [UR9+0x108], UR14 ;  /* 0x0001080e09ff75b2 */ /* 0x0008620008000100 */
[----:B------:R4:W1:Y:S01]  /*0c00*/  SYNCS.EXCH.64 URZ, [UR9+0xf0], UR12 ;  /* 0x0000f00c09ff75b2 */ /* 0x0008620008000100 */
[----:B------:R4:W1:Y:S01]  /*0c10*/  SYNCS.EXCH.64 URZ, [UR9+0x110], UR14 ;  /* 0x0001100e09ff75b2 */ /* 0x0008620008000100 */
[----:B------:R4:W1:Y:S01]  /*0c20*/  SYNCS.EXCH.64 URZ, [UR9+0xf8], UR12 ;  /* 0x0000f80c09ff75b2 */ /* 0x0008620008000100 */
[----:B------:R4:W1:Y:S02]  /*0c30*/  SYNCS.EXCH.64 URZ, [UR9+0x118], UR14 ;  /* 0x0001180e09ff75b2 */ /* 0x0008640008000100 */
[----:B----4-:R-:W-:Y:S01]  /*0c40*/  NOP ;  /* 0x0000000000007918 */ /* 0x010fe20000000000 */
.L_x_13:
[----:B------:R-:W4:Y:S01]  /*0c50*/  SHFL.IDX PT, R0, R66, RZ, 0x1f ;  /* 0x00001fff42007589 */ /* 0x000f2200000e0000 */
[----:B------:R-:W-:Y:S01]  /*0c60*/  ISETP.NE.OR P1, PT, RZ, UR10, !P1 ;  /* 0x0000000aff007c0c */ /* 0x000fe2000cf25670 */
[----:B------:R-:W-:Y:S01]  /*0c70*/  NOP ;  /* 0x0000000000007918 */ /* 0x000fe20000000000 */
[----:B----4-:R-:W-:-:S13]  /*0c80*/  ISETP.NE.AND P0, PT, R0, 0x3, PT ;  /* 0x000000030000780c */ /* 0x010fda0003f05270 */
[----:B------:R-:W-:Y:S05]  /*0c90*/  @P0 BRA `(.L_x_14) ;  /* 0x0000000000340947 */ /* 0x000fea0003800000 */
[----:B--2---:R-:W-:Y:S01]  /*0ca0*/  UMOV UR8, 0x400 ;  /* 0x0000040000087882 */ /* 0x004fe20000000000 */
[----:B------:R-:W-:Y:S01]  /*0cb0*/  UMOV UR7, 0x20 ;  /* 0x0000002000077882 */ /* 0x000fe20000000000 */
[----:B------:R-:W-:Y:S02]  /*0cc0*/  ULEA UR8, UR37, UR8, 0x18 ;  /* 0x0000000825087291 */ /* 0x000fe4000f8ec0ff */
[----:B---3--:R-:W-:-:S04]  /*0cd0*/  UIADD3 UR12, UPT, UPT, -UR7, 0x100000, URZ ;  /* 0x00100000070c7890 */ /* 0x008fc8000fffe1ff */
[----:B------:R-:W-:Y:S02]  /*0ce0*/  USHF.L.U32 UR13, UR12, 0xb, URZ ;  /* 0x0000000b0c0d7899 */ /* 0x000fe400080006ff */
[----:B------:R-:W-:Y:S01]  /*0cf0*/  USHF.L.U32 UR12, UR12, 0x1, URZ ;  /* 0x000000010c0c7899 */ /* 0x000fe200080006ff */
[----:B------:R-:W-:Y:S01]  /*0d00*/  ELECT P0, URZ, PT ;  /* 0x0000000000ff782f */ /* 0x000fe20003800000 */
[----:B------:R-:W2:Y:S10]  /*0d10*/  FENCE.VIEW.ASYNC.S ;  /* 0x00000000000073c6 */ /* 0x000eb40000000000 */
[----:B--2---:R4:W2:Y:S01]  /*0d20*/  SYNCS.EXCH.64 URZ, [UR8+0x120], UR12 ;  /* 0x0001200c08ff75b2 */ /* 0x0048a20008000100 */
[----:B------:R4:W3:Y:S01]  /*0d30*/  SYNCS.EXCH.64 URZ, [UR8+0x130], UR12 ;  /* 0x0001300c08ff75b2 */ /* 0x0008e20008000100 */
[----:B------:R4:W1:Y:S01]  /*0d40*/  SYNCS.EXCH.64 URZ, [UR8+0x128], UR12 ;  /* 0x0001280c08ff75b2 */ /* 0x0008620008000100 */
[----:B------:R4:W1:Y:S02]  /*0d50*/  SYNCS.EXCH.64 URZ, [UR8+0x138], UR12 ;  /* 0x0001380c08ff75b2 */ /* 0x0008640008000100 */
[----:B----4-:R-:W-:Y:S01]  /*0d60*/  NOP ;  /* 0x0000000000007918 */ /* 0x010fe20000000000 */
.L_x_14:
[----:B------:R-:W-:Y:S01]  /*0d70*/  VOTEU.ALL UP1, P1 ;  /* 0x0000000000ff7886 */ /* 0x000fe20000820000 */
[----:B--2---:R-:W2:Y:S01]  /*0d80*/  LDCU UR8, c[0x0][0x36c] ;  /* 0x00006d80ff0877ac */ /* 0x004ea20008000800 */
[----:B------:R-:W-:Y:S01]  /*0d90*/  NOP ;  /* 0x0000000000007918 */ /* 0x000fe20000000000 */
[----:B------:R-:W-:Y:S01]  /*0da0*/  LOP3.LUT R10, R72, 0x1f, RZ, 0xc0, !PT ;  /* 0x0000001f480a7812 */ /* 0x000fe200078ec0ff */
[----:B---3--:R-:W-:Y:S01]  /*0db0*/  UMOV UR12, 0x20 ;  /* 0x00000020000c7882 */ /* 0x008fe20000000000 */
[----:B------:R-:W-:Y:S01]  /*0dc0*/  @!UP1 UMOV UR7, 0x400 ;  /* 0x0000040000079882 */ /* 0x000fe20000000000 */
[----:B------:R-:W-:-:S04]  /*0dd0*/  @!UP1 UIADD3 UR12, UPT, UPT, -UR12, 0x100000, URZ ;  /* 0x001000000c0c9890 */ /* 0x000fc8000fffe1ff */
[----:B------:R-:W-:Y:S02]  /*0de0*/  @!UP1 USHF.L.U32 UR13, UR12, 0xb, URZ ;  /* 0x0000000b0c0d9899 */ /* 0x000fe400080006ff */
[----:B------:R-:W-:Y:S02]  /*0df0*/  @!UP1 USHF.L.U32 UR12, UR12, 0x1, URZ ;  /* 0x000000010c0c9899 */ /* 0x000fe400080006ff */
[----:B------:R-:W-:Y:S01]  /*0e00*/  @!UP1 ULEA UR7, UR37, UR7, 0x18 ;  /* 0x0000000725079291 */ /* 0x000fe2000f8ec0ff */
[----:B------:R-:W-:Y:S01]  /*0e10*/  VOTEU.ALL UP1, P1 ;  /* 0x0000000000ff7886 */ /* 0x000fe20000820000 */
[----:B------:R-:W-:Y:S01]  /*0e20*/  UISETP.NE.AND UP4, UPT, UR10, URZ, UPT ;  /* 0x000000ff0a00728c */ /* 0x000fe2000bf85270 */
[----:B------:R-:W3:Y:S09]  /*0e30*/  FENCE.VIEW.ASYNC.S ;  /* 0x00000000000073c6 */ /* 0x000ef20000000000 */
[----:B---3--:R3:W4:Y:S01]  /*0e40*/  @!UP1 SYNCS.EXCH.64 URZ, [UR7+0x140], UR12 ;  /* 0x0001400c07ff95b2 */ /* 0x0087220008000100 */
[----:B--2---:R-:W-:-:S09]  /*0e50*/  UISETP.EQ.U32.AND UP1, UPT, UR8, 0x1, UPT ;  /* 0x000000010800788c */ /* 0x004fd2000bf22070 */
[----:B------:R-:W-:Y:S05]  /*0e60*/  BRA.U !UP1, `(.L_x_15) ;  /* 0x0000000109087547 */ /* 0x000fea000b800000 */
[----:B-1--4-:R-:W-:Y:S01]  /*0e70*/  UCGABAR_ARV ;  /* 0x00000000000079c7 */ /* 0x012fe20008000000 */
[----:B------:R-:W-:Y:S05]  /*0e80*/  BRA `(.L_x_16) ;  /* 0x0000000000047947 */ /* 0x000fea0003800000 */
.L_x_15:
[----:B-1--4-:R-:W-:Y:S01]  /*0e90*/  NOP ;  /* 0x0000000000007918 */ /* 0x012fe20000000000 */
.L_x_16:
[----:B------:R-:W1:Y:S01]  /*0ea0*/  S2R R11, SR_CTAID.X ;  /* 0x00000000000b7919 */ /* 0x000e620000002500 */
[----:B------:R-:W-:-:S05]  /*0eb0*/  CS2R.32 R60, SR_CgaSize ;  /* 0x00000000003c7805 */ /* 0x000fca0000008a00 */
[----:B------:R-:W-:-:S05]  /*0ec0*/  IMAD R60, R60, -0xa0, RZ ;  /* 0xffffff603c3c7824 */ /* 0x000fca00078e02ff */
[----:B------:R-:W-:-:S14]  /*0ed0*/  R2UR UR8, R60 ;  /* 0x000000003c0872ca */ /* 0x000fdc00000e0000 */
[----:B------:R-:W2:Y:S01]  /*0ee0*/  LDCU UR8, c[0x0][UR8+0x2b0] ;  /* 0x00005600080877ac */ /* 0x000ea20008000800 */
[----:B------:R-:W-:-:S05]  /*0ef0*/  CS2R.32 R0, SR_CgaSize ;  /* 0x0000000000007805 */ /* 0x000fca0000008a00 */
[----:B------:R-:W-:-:S06]  /*0f00*/  IMAD R0, R0, -0xa0, RZ ;  /* 0xffffff6000007824 */ /* 0x000fcc00078e02ff */
[----:B------:R-:W4:Y:S01]  /*0f10*/  LDC R0, c[0x0][R0+0x2a0] ;  /* 0x0000a80000007b82 */ /* 0x000f220000000800 */
[----:B------:R-:W-:Y:S01]  /*0f20*/  PRMT R8, RZ, 0x7610, R8 ;  /* 0x00007610ff087816 */ /* 0x000fe20000000008 */
[----:B------:R-:W2:Y:S01]  /*0f30*/  S2R R20, SR_CTAID.Y ;  /* 0x0000000000147919 */ /* 0x000ea20000002600 */
[----:B------:R-:W-:-:S05]  /*0f40*/  CS2R.32 R60, SR_CgaSize ;  /* 0x00000000003c7805 */ /* 0x000fca0000008a00 */
[----:B------:R-:W-:-:S05]  /*0f50*/  IMAD R60, R60, -0xa0, RZ ;  /* 0xffffff603c3c7824 */ /* 0x000fca00078e02ff */
[----:B---3--:R-:W-:-:S14]  /*0f60*/  R2UR UR7, R60 ;  /* 0x000000003c0772ca */ /* 0x008fdc00000e0000 */
[----:B------:R-:W3:Y:S01]  /*0f70*/  LDCU UR7, c[0x0][UR7+0x2b4] ;  /* 0x00005680070777ac */ /* 0x000ee20008000800 */
[----:B------:R-:W-:Y:S01]  /*0f80*/  UISETP.NE.AND UP2, UPT, UR10, 0x2, UPT ;  /* 0x000000020a00788c */ /* 0x000fe2000bf45270 */
[----:B------:R-:W2:Y:S01]  /*0f90*/  LDC R9, c[0x0][0xb24] ;  /* 0x0002c900ff097b82 */ /* 0x000ea20000000800 */
[----:B------:R-:W-:-:S05]  /*0fa0*/  CS2R.32 R58, SR_CgaSize ;  /* 0x00000000003a7805 */ /* 0x000fca0000008a00 */
[----:B------:R-:W-:-:S06]  /*0fb0*/  IMAD R58, R58, -0xa0, RZ ;  /* 0xffffff603a3a7824 */ /* 0x000fcc00078e02ff */
[----:B------:R-:W4:Y:S08]  /*0fc0*/  LDC R58, c[0x0][R58+0x2a4] ;  /* 0x0000a9003a3a7b82 */ /* 0x000f300000000800 */
[----:B------:R-:W4:Y:S01]  /*0fd0*/  LDC R26, c[0x0][0xb24] ;  /* 0x0002c900ff1a7b82 */ /* 0x000f220000000800 */
[----:B-1----:R-:W-:Y:S01]  /*0fe0*/  I2FP.F32.U32 R4, R11 ;  /* 0x0000000b00047245 */ /* 0x002fe20000201000 */
[----:B------:R-:W-:-:S06]  /*0ff0*/  IMAD.MOV.U32 R21, RZ, RZ, R11 ;  /* 0x000000ffff157224 */ /* 0x000fcc00078e000b */
[----:B------:R-:W1:Y:S01]  /*1000*/  S2UR UR36, SR_CTAID.Z ;  /* 0x00000000002479c3 */ /* 0x000e620000002700 */
[----:B--2---:R-:W-:Y:S02]  /*1010*/  ISETP.GE.AND P0, PT, R9, 0x1, PT ;  /* 0x000000010900780c */ /* 0x004fe40003f06270 */
[----:B------:R-:W-:Y:S01]  /*1020*/  I2FP.F32.U32 R2, R20 ;  /* 0x0000001400027245 */ /* 0x000fe20000201000 */
[----:B------:R-:W-:-:S04]  /*1030*/  FMUL R4, R4, UR8 ;  /* 0x0000000804047c20 */ /* 0x000fc80008400000 */
[----:B---3--:R-:W-:Y:S01]  /*1040*/  FMUL R2, R2, UR7 ;  /* 0x0000000702027c20 */ /* 0x008fe20008400000 */
[----:B------:R-:W2:Y:S01]  /*1050*/  F2I.U32.TRUNC.NTZ R60, R4 ;  /* 0x00000004003c7305 */ /* 0x000ea2000020f000 */
[----:B------:R-:W3:Y:S07]  /*1060*/  LDCU UR7, c[0x0][0xb30] ;  /* 0x00016600ff0777ac */ /* 0x000eee0008000800 */
[----:B------:R-:W1:Y:S01]  /*1070*/  F2I.U32.TRUNC.NTZ R3, R2 ;  /* 0x0000000200037305 */ /* 0x000e62000020f000 */
[----:B--2---:R-:W-:-:S04]  /*1080*/  IMAD.MOV R60, RZ, RZ, -R60 ;  /* 0x000000ffff3c7224 */ /* 0x004fc800078e0a3c */
[----:B----4-:R-:W-:Y:S01]  /*1090*/  IMAD R60, R0, R60, R11 ;  /* 0x0000003c003c7224 */ /* 0x010fe200078e020b */
[----:B------:R-:W-:Y:S01]  /*10a0*/  PRMT R0, RZ, 0x7610, R0 ;  /* 0x00007610ff007816 */ /* 0x000fe20000000000 */
[----:B---3--:R-:W-:Y:S01]  /*10b0*/  UISETP.NE.AND UP3, UPT, UR7, 0x1, UPT ;  /* 0x000000010700788c */ /* 0x008fe2000bf65270 */
[----:B-1----:R-:W-:-:S05]  /*10c0*/  IADD3 R3, PT, PT, -R3, RZ, RZ ;  /* 0x000000ff03037210 */ /* 0x002fca0007ffe1ff */
[----:B------:R-:W-:Y:S01]  /*10d0*/  IMAD R58, R58, R3, R20 ;  /* 0x000000033a3a7224 */ /* 0x000fe200078e0214 */
[----:B------:R-:W-:Y:S06]  /*10e0*/  BRA.U UP4, `(.L_x_17) ;  /* 0x0000000104247547 */ /* 0x000fec000b800000 */
[----:B------:R-:W-:Y:S01]  /*10f0*/  ISETP.NE.AND P1, PT, R58, RZ, PT ;  /* 0x000000ff3a00720c */ /* 0x000fe20003f25270 */
[----:B------:R-:W-:Y:S01]  /*1100*/  IMAD.MOV.U32 R0, RZ, RZ, 0x3 ;  /* 0x00000003ff007424 */ /* 0x000fe200078e00ff */
[C---:B------:R-:W-:Y:S02]  /*1110*/  LOP3.LUT R3, R60.reuse, 0xfffffffe, RZ, 0xc0, !PT ;  /* 0xfffffffe3c037812 */ /* 0x040fe400078ec0ff */
[----:B------:R-:W-:Y:S02]  /*1120*/  ISETP.LT.U32.OR P1, PT, R60, 0x2, !P1 ;  /* 0x000000023c00780c */ /* 0x000fe40004f21470 */
[----:B------:R-:W-:Y:S02]  /*1130*/  SHF.L.U32 R0, R0, R3, RZ ;  /* 0x0000000300007219 */ /* 0x000fe400000006ff */
[----:B------:R-:W-:Y:S02]  /*1140*/  SEL R5, RZ, 0x1, !P1 ;  /* 0x00000001ff057807 */ /* 0x000fe40004800000 */
[----:B------:R-:W-:-:S05]  /*1150*/  SEL R2, RZ, 0x2, !P1 ;  /* 0x00000002ff027807 */ /* 0x000fca0004800000 */
[----:B------:R-:W-:-:S05]  /*1160*/  IMAD.IADD R2, R5, 0x1, R2 ;  /* 0x0000000105027824 */ /* 0x000fca00078e0202 */
[----:B------:R-:W-:Y:S02]  /*1170*/  PRMT R8, R2, 0x7610, R8 ;  /* 0x0000761002087816 */ /* 0x000fe40000000008 */
.L_x_17:
[----:B------:R-:W-:Y:S05]  /*1180*/  @!P0 BRA `(.L_x_18) ;  /* 0x0000000000b88947 */ /* 0x000fea0003800000 */
[----:B------:R-:W1:Y:S01]  /*1190*/  LDC.64 R4, c[0x0][0xb18] ;  /* 0x0002c600ff047b82 */ /* 0x000e620000000a00 */
[----:B------:R-:W-:-:S07]  /*11a0*/  ISETP.NE.AND P0, PT, R9, 0x1, PT ;  /* 0x000000010900780c */ /* 0x000fce0003f05270 */
[----:B------:R-:W2:Y:S08]  /*11b0*/  LDC R14, c[0x0][0xb0c] ;  /* 0x0002c300ff0e7b82 */ /* 0x000eb00000000800 */
[----:B------:R-:W3:Y:S08]  /*11c0*/  LDC R13, c[0x0][0x370] ;  /* 0x0000dc00ff0d7b82 */ /* 0x000ef00000000800 */
[----:B------:R-:W4:Y:S01]  /*11d0*/  LDC R16, c[0x0][0x374] ;  /* 0x0000dd00ff107b82 */ /* 0x000f220000000800 */
[----:B-1----:R-:W-:-:S07]  /*11e0*/  ISETP.NE.AND P1, PT, R4, 0x1, PT ;  /* 0x000000010400780c */ /* 0x002fce0003f25270 */
[----:B------:R-:W3:Y:S01]  /*11f0*/  LDC.64 R6, c[0x0][0xb10] ;  /* 0x0002c400ff067b82 */ /* 0x000ee20000000a00 */
[----:B--2---:R-:W-:-:S07]  /*1200*/  ISETP.NE.AND P2, PT, R14, 0x1, PT ;  /* 0x000000010e00780c */ /* 0x004fce0003f45270 */
[----:B------:R-:W1:Y:S08]  /*1210*/  LDC R12, c[0x0][0xb20] ;  /* 0x0002c800ff0c7b82 */ /* 0x000e700000000800 */
[----:B------:R-:W2:Y:S01]  /*1220*/  LDC.64 R2, c[0x0][0xb28] ;  /* 0x0002ca00ff027b82 */ /* 0x000ea20000000a00 */
[----:B----4-:R-:W-:-:S04]  /*1230*/  IMAD.HI.U32 R15, R16, R5, RZ ;  /* 0x00000005100f7227 */ /* 0x010fc800078e00ff */
[----:B------:R-:W-:-:S04]  /*1240*/  IMAD.HI.U32 R5, R20, R5, RZ ;  /* 0x0000000514057227 */ /* 0x000fc800078e00ff */
[----:B---3--:R-:W-:-:S04]  /*1250*/  IMAD.HI.U32 R18, R13, R6, RZ ;  /* 0x000000060d127227 */ /* 0x008fc800078e00ff */
[C---:B------:R-:W-:Y:S01]  /*1260*/  IMAD.HI.U32 R22, R11.reuse, R6, RZ ;  /* 0x000000060b167227 */ /* 0x040fe200078e00ff */
[-C--:B------:R-:W-:Y:S02]  /*1270*/  @P2 SHF.R.U32.HI R13, RZ, R7.reuse, R18 ;  /* 0x00000007ff0d2219 */ /* 0x080fe40000011612 */
[-C--:B-1----:R-:W-:Y:S02]  /*1280*/  @P1 SHF.R.U32.HI R16, RZ, R12.reuse, R15 ;  /* 0x0000000cff101219 */ /* 0x082fe4000001160f */
[----:B------:R-:W-:Y:S02]  /*1290*/  SHF.R.U32.HI R5, RZ, R12, R5 ;  /* 0x0000000cff057219 */ /* 0x000fe40000011605 */
[----:B------:R-:W-:Y:S02]  /*12a0*/  SHF.R.U32.HI R22, RZ, R7, R22 ;  /* 0x00000007ff167219 */ /* 0x000fe40000011616 */
[----:B------:R-:W-:Y:S01]  /*12b0*/  SEL R5, R20, R5, !P1 ;  /* 0x0000000514057207 */ /* 0x000fe20004800000 */
[----:B--2---:R-:W-:Y:S01]  /*12c0*/  IMAD.HI.U32 R18, R16, R2, RZ ;  /* 0x0000000210127227 */ /* 0x004fe200078e00ff */
[----:B------:R-:W-:-:S02]  /*12d0*/  SEL R21, R11, R22, !P2 ;  /* 0x000000160b157207 */ /* 0x000fc40005000000 */
[----:B------:R-:W-:Y:S01]  /*12e0*/  IADD3 R7, PT, PT, -R5, RZ, RZ ;  /* 0x000000ff05077210 */ /* 0x000fe20007ffe1ff */
[----:B------:R-:W-:Y:S01]  /*12f0*/  IMAD.HI.U32 R6, R13, R2, RZ ;  /* 0x000000020d067227 */ /* 0x000fe200078e00ff */
[----:B------:R-:W-:-:S03]  /*1300*/  @P0 SHF.R.U32.HI R16, RZ, R3, R18 ;  /* 0x00000003ff100219 */ /* 0x000fc60000011612 */
[----:B------:R-:W-:Y:S01]  /*1310*/  IMAD R7, R4, R7, R20 ;  /* 0x0000000704077224 */ /* 0x000fe200078e0214 */
[----:B------:R-:W-:Y:S01]  /*1320*/  @P0 SHF.R.U32.HI R13, RZ, R3, R6 ;  /* 0x00000003ff0d0219 */ /* 0x000fe20000011606 */
[----:B------:R-:W-:-:S04]  /*1330*/  IMAD R16, R16, R9, RZ ;  /* 0x0000000910107224 */ /* 0x000fc800078e02ff */
[----:B------:R-:W-:Y:S01]  /*1340*/  IMAD R6, R13, R9, RZ ;  /* 0x000000090d067224 */ /* 0x000fe200078e02ff */
[----:B------:R-:W-:-:S04]  /*1350*/  ISETP.GE.AND P1, PT, R5, R16, PT ;  /* 0x000000100500720c */ /* 0x000fc80003f26270 */
[----:B------:R-:W-:Y:S01]  /*1360*/  ISETP.GE.OR P1, PT, R21, R6, P1 ;  /* 0x000000061500720c */ /* 0x000fe20000f26670 */
[----:B------:R-:W-:-:S05]  /*1370*/  IMAD.HI.U32 R6, R5, R2, RZ ;  /* 0x0000000205067227 */ /* 0x000fca00078e00ff */
[----:B------:R-:W-:-:S04]  /*1380*/  SHF.R.U32.HI R6, RZ, R3, R6 ;  /* 0x00000003ff067219 */ /* 0x000fc80000011606 */
[----:B------:R-:W-:-:S03]  /*1390*/  SEL R6, R5, R6, !P0 ;  /* 0x0000000605067207 */ /* 0x000fc60004000000 */
[----:B------:R-:W-:Y:S01]  /*13a0*/  @!P1 IMAD.HI.U32 R12, R21, R2, RZ ;  /* 0x00000002150c9227 */ /* 0x000fe200078e00ff */
[----:B------:R-:W-:-:S04]  /*13b0*/  IADD3 R2, PT, PT, -R6, RZ, RZ ;  /* 0x000000ff06027210 */ /* 0x000fc80007ffe1ff */
[----:B------:R-:W-:Y:S01]  /*13c0*/  @!P1 SHF.R.U32.HI R12, RZ, R3, R12 ;  /* 0x00000003ff0c9219 */ /* 0x000fe2000001160c */
[----:B------:R-:W-:-:S03]  /*13d0*/  IMAD R2, R9, R2, R5 ;  /* 0x0000000209027224 */ /* 0x000fc600078e0205 */
[----:B------:R-:W-:-:S05]  /*13e0*/  @!P1 SEL R3, R21, R12, !P0 ;  /* 0x0000000c15039207 */ /* 0x000fca0004000000 */
[--C-:B------:R-:W-:Y:S02]  /*13f0*/  @!P1 IMAD.IADD R6, R6, 0x1, -R3.reuse ;  /* 0x0000000106069824 */ /* 0x100fe400078e0a03 */
[----:B------:R-:W-:Y:S01]  /*1400*/  @!P1 IMAD R3, R2, R13, R3 ;  /* 0x0000000d02039224 */ /* 0x000fe200078e0203 */
[----:B------:R-:W-:Y:S01]  /*1410*/  IADD3 R2, PT, PT, -R21, RZ, RZ ;  /* 0x000000ff15027210 */ /* 0x000fe20007ffe1ff */
[----:B------:R-:W-:Y:S02]  /*1420*/  @!P1 IMAD R5, R6, R9, R21 ;  /* 0x0000000906059224 */ /* 0x000fe400078e0215 */
[----:B------:R-:W-:Y:S02]  /*1430*/  @!P1 IMAD.MOV.U32 R21, RZ, RZ, R3 ;  /* 0x000000ffff159224 */ /* 0x000fe400078e0003 */
[----:B------:R-:W-:Y:S02]  /*1440*/  IMAD R2, R14, R2, R11 ;  /* 0x000000020e027224 */ /* 0x000fe400078e020b */
[----:B------:R-:W-:-:S02]  /*1450*/  IMAD R20, R5, R4, R7 ;  /* 0x0000000405147224 */ /* 0x000fc400078e0207 */
[----:B------:R-:W-:Y:S02]  /*1460*/  IMAD R21, R21, R14, R2 ;  /* 0x0000000e15157224 */ /* 0x000fe400078e0202 */
.L_x_18:
[----:B------:R-:W-:Y:S05]  /*1470*/  BRA.U UP3, `(.L_x_19) ;  /* 0x0000000103407547 */ /* 0x000fea000b800000 */
[----:B------:R-:W1:Y:S08]  /*1480*/  LDC.64 R4, c[0x0][0xb10] ;  /* 0x0002c400ff047b82 */ /* 0x000e700000000a00 */
[----:B------:R-:W2:Y:S08]  /*1490*/  LDC.64 R2, c[0x0][0xb18] ;  /* 0x0002c600ff027b82 */ /* 0x000eb00000000a00 */
[----:B------:R-:W3:Y:S08]  /*14a0*/  LDC R6, c[0x0][0xb20] ;  /* 0x0002c800ff067b82 */ /* 0x000ef00000000800 */
[----:B------:R-:W4:Y:S01]  /*14b0*/  LDC R12, c[0x0][0xb0c] ;  /* 0x0002c300ff0c7b82 */ /* 0x000f220000000800 */
[----:B-1----:R-:W-:-:S05]  /*14c0*/  IMAD.HI.U32 R4, R21, R4, RZ ;  /* 0x0000000415047227 */ /* 0x002fca00078e00ff */
[----:B------:R-:W-:Y:S01]  /*14d0*/  SHF.R.U32.HI R4, RZ, R5, R4 ;  /* 0x00000005ff047219 */ /* 0x000fe20000011604 */
[----:B--2---:R-:W-:Y:S01]  /*14e0*/  IMAD.HI.U32 R3, R20, R3, RZ ;  /* 0x0000000314037227 */ /* 0x004fe200078e00ff */
[----:B------:R-:W-:-:S04]  /*14f0*/  ISETP.NE.AND P0, PT, R2, 0x1, PT ;  /* 0x000000010200780c */ /* 0x000fc80003f05270 */
[----:B---3--:R-:W-:-:S04]  /*1500*/  SHF.R.U32.HI R3, RZ, R6, R3 ;  /* 0x00000006ff037219 */ /* 0x008fc80000011603 */
[----:B------:R-:W-:Y:S02]  /*1510*/  SEL R3, R20, R3, !P0 ;  /* 0x0000000314037207 */ /* 0x000fe40004000000 */
[----:B----4-:R-:W-:-:S04]  /*1520*/  ISETP.NE.AND P1, PT, R12, 0x1, PT ;  /* 0x000000010c00780c */ /* 0x010fc80003f25270 */
[----:B------:R-:W-:-:S05]  /*1530*/  SEL R6, R21, R4, !P1 ;  /* 0x0000000415067207 */ /* 0x000fca0004800000 */
[----:B------:R-:W-:Y:S02]  /*1540*/  IMAD.IADD R4, R3, 0x1, -R6 ;  /* 0x0000000103047824 */ /* 0x000fe400078e0a06 */
[----:B------:R-:W-:Y:S02]  /*1550*/  IMAD.IADD R3, R6, 0x1, -R3 ;  /* 0x0000000106037824 */ /* 0x000fe400078e0a03 */
[----:B------:R-:W-:Y:S02]  /*1560*/  IMAD R21, R4, R12, R21 ;  /* 0x0000000c04157224 */ /* 0x000fe400078e0215 */
[----:B------:R-:W-:Y:S02]  /*1570*/  IMAD R20, R3, R2, R20 ;  /* 0x0000000203147224 */ /* 0x000fe400078e0214 */
.L_x_19:
[----:B------:R-:W-:Y:S05]  /*1580*/  BRA.U !UP1, `(.L_x_20) ;  /* 0x00000001090c7547 */ /* 0x000fea000b800000 */
[----:B------:R-:W-:Y:S01]  /*1590*/  UCGABAR_WAIT ;  /* 0x0000000000007dc7 */ /* 0x000fe20008000000 */
[----:B------:R-:W-:Y:S01]  /*15a0*/  CCTL.IVALL ;  /* 0x00000000ff00798f */ /* 0x000fe20002000000 */
[----:B------:R-:W-:Y:S05]  /*15b0*/  BRA `(.L_x_21) ;  /* 0x0000000000047947 */ /* 0x000fea0003800000 */
.L_x_20:
[----:B------:R-:W-:Y:S06]  /*15c0*/  BAR.SYNC.DEFER_BLOCKING 0x0 ;  /* 0x0000000000007b1d */ /* 0x000fec0000010000 */
.L_x_21:
[----:B------:R-:W-:Y:S05]  /*15d0*/  BRA.U UP2, `(.L_x_22) ;  /* 0x0000001502147547 */ /* 0x000fea000b800000 */
[----:B------:R-:W1:Y:S01]  /*15e0*/  LDCU UR4, c[0x0][0x38c] ;  /* 0x00007180ff0477ac */ /* 0x000e620008000800 */
[----:B------:R-:W2:Y:S01]  /*15f0*/  LDC R9, c[0x0][0x370] ;  /* 0x0000dc00ff097b82 */ /* 0x000ea20000000800 */
[----:B------:R-:W-:Y:S01]  /*1600*/  IMAD.SHL.U32 R16, R11, 0x40, RZ ;  /* 0x000000400b107824 */ /* 0x000fe200078e00ff */
[----:B------:R-:W-:Y:S01]  /*1610*/  PLOP3.LUT P1, PT, PT, PT, UP5, 0x80, 0x8 ;  /* 0x000000000008781c */ /* 0x000fe20003f2f058 */
[----:B------:R-:W-:Y:S01]  /*1620*/  HFMA2 R12, -RZ, RZ, 0, 0 ;  /* 0x00000000ff0c7431 */ /* 0x000fe200000001ff */
[----:B------:R-:W-:Y:S01]  /*1630*/  UISETP.NE.AND UP1, UPT, UR10, URZ, UPT ;  /* 0x000000ff0a00728c */ /* 0x000fe2000bf25270 */
[----:B------:R-:W-:Y:S01]  /*1640*/  ISETP.NE.AND P4, PT, R10, RZ, P5 ;  /* 0x000000ff0a00720c */ /* 0x000fe20002f85270 */
[----:B------:R-:W-:Y:S01]  /*1650*/  IMAD.MOV.U32 R15, RZ, RZ, 0x1 ;  /* 0x00000001ff0f7424 */ /* 0x000fe200078e00ff */
[----:B------:R-:W-:Y:S01]  /*1660*/  PLOP3.LUT P1, PT, P1, PT, PT, 0x8, 0x80 ;  /* 0x000000000080781c */ /* 0x000fe20000f2e170 */
[----:B------:R-:W3:Y:S01]  /*1670*/  LDC R0, c[0x0][0x374] ;  /* 0x0000dd00ff007b82 */ /* 0x000ee20000000800 */
[----:B------:R-:W-:Y:S01]  /*1680*/  IMAD.MOV.U32 R14, RZ, RZ, RZ ;  /* 0x000000ffff0e7224 */ /* 0x000fe200078e00ff */
[----:B------:R-:W-:Y:S01]  /*1690*/  MOV R8, 0x1 ;  /* 0x0000000100087802 */ /* 0x000fe20000000f00 */
[----:B------:R-:W-:Y:S01]  /*16a0*/  IMAD.MOV.U32 R10, RZ, RZ, RZ ;  /* 0x000000ffff0a7224 */ /* 0x000fe200078e00ff */
[----:B------:R-:W-:Y:S01]  /*16b0*/  LOP3.LUT R16, R16, 0x40, RZ, 0xc0, !PT ;  /* 0x0000004010107812 */ /* 0x000fe200078ec0ff */
[----:B------:R-:W4:Y:S01]  /*16c0*/  LDCU.64 UR14, c[0x0][0x348] ;  /* 0x00006900ff0e77ac */ /* 0x000f220008000a00 */
[----:B-1----:R-:W-:-:S02]  /*16d0*/  UIADD3 UR5, UPT, UPT, UR4, 0x3f, URZ ;  /* 0x0000003f04057890 */ /* 0x002fc4000fffe0ff */
[----:B------:R-:W-:Y:S02]  /*16e0*/  USEL UR22, UR6, 0x2, UP1 ;  /* 0x0000000206167887 */ /* 0x000fe40008800000 */
[----:B------:R-:W-:Y:S01]  /*16f0*/  USHF.R.S32.HI UR7, URZ, 0x1f, UR5 ;  /* 0x0000001fff077899 */ /* 0x000fe20008011405 */
[----:B------:R-:W-:-:S03]  /*1700*/  UMOV UR23, URZ ;  /* 0x000000ff00177c82 */ /* 0x000fc60008000000 */
[----:B------:R-:W-:Y:S02]  /*1710*/  ULEA.HI UR7, UR7, UR5, URZ, 0x6 ;  /* 0x0000000507077291 */ /* 0x000fe4000f8f30ff */
[----:B------:R-:W-:Y:S02]  /*1720*/  UIADD3 UR5, UPT, UPT, UR4, -0x1, URZ ;  /* 0xffffffff04057890 */ /* 0x000fe4000fffe0ff */
[----:B------:R-:W-:Y:S02]  /*1730*/  USHF.R.S32.HI UR7, URZ, 0x6, UR7 ;  /* 0x00000006ff077899 */ /* 0x000fe40008011407 */
[----:B------:R-:W-:Y:S02]  /*1740*/  UISETP.GE.U32.AND UP2, UPT, UR5, -0x7f, UPT ;  /* 0xffffff810500788c */ /* 0x000fe4000bf46070 */
[----:B------:R-:W-:Y:S02]  /*1750*/  UISETP.LT.U32.AND UP0, UPT, UR7, 0x7, UPT ;  /* 0x000000070700788c */ /* 0x000fe4000bf01070 */
[----:B------:R-:W-:-:S02]  /*1760*/  UIADD3 UR4, UPT, UPT, UR4, 0x7e, URZ ;  /* 0x0000007e04047890 */ /* 0x000fc4000fffe0ff */
[----:B------:R-:W-:-:S04]  /*1770*/  USEL UR5, UR7, 0x7, UP0 ;  /* 0x0000000707057887 */ /* 0x000fc80008000000 */
[----:B------:R-:W-:Y:S02]  /*1780*/  UIADD3 UR21, UPT, UPT, UR5, -0x1, URZ ;  /* 0xffffffff05157890 */ /* 0x000fe4000fffe0ff */
[----:B------:R-:W-:Y:S02]  /*1790*/  @UP2 UIADD3 UR21, UPT, UPT, UR5, URZ, URZ ;  /* 0x000000ff05152290 */ /* 0x000fe4000fffe0ff */
[----:B------:R-:W-:Y:S02]  /*17a0*/  UIADD3 UR24, UPT, UPT, UR7, -UR5, URZ ;  /* 0x8000000507187290 */ /* 0x000fe4000fffe0ff */
[----:B------:R-:W-:Y:S02]  /*17b0*/  UIADD3 UR13, UPT, UPT, UR21, 0x1, URZ ;  /* 0x00000001150d7890 */ /* 0x000fe4000fffe0ff */
[----:B--2-4-:R-:W-:-:S12]  /*17c0*/  UIADD3 UR21, UPT, UPT, -UR21, URZ, URZ ;  /* 0x000000ff15157290 */ /* 0x014fd8000fffe1ff */
.L_x_42:
[----:B------:R-:W-:Y:S01]  /*17d0*/  UISETP.NE.AND UP0, UPT, UR37, URZ, UPT ;  /* 0x000000ff2500728c */ /* 0x000fe2000bf05270 */
[----:B------:R-:W1:Y:S08]  /*17e0*/  S2UR UR37, SR_CgaCtaId ;  /* 0x00000000002579c3 */ /* 0x000e700000008800 */
[----:B------:R-:W-:Y:S05]  /*17f0*/  BRA.U UP0, `(.L_x_23) ;  /* 0x0000000100347547 */ /* 0x000fea000b800000 */
[----:B------:R-:W2:Y:S01]  /*1800*/  S2R R2, SR_CgaCtaId ;  /* 0x0000000000027919 */ /* 0x000ea20000008800 */
[----:B------:R-:W-:-:S04]  /*1810*/  MOV R3, 0x400 ;  /* 0x0000040000037802 */ /* 0x000fc80000000f00 */
[----:B--2---:R-:W-:Y:S02]  /*1820*/  LEA R3, R2, R3, 0x18 ;  /* 0x0000000302037211 */ /* 0x004fe400078ec0ff */
[----:B------:R-:W-:-:S03]  /*1830*/  SHF.L.U32 R2, R8, 0x1f, RZ ;  /* 0x0000001f08027819 */ /* 0x000fc600000006ff */
[----:B------:R-:W-:-:S04]  /*1840*/  IMAD R3, R10, 0x8, R3 ;  /* 0x000000080a037824 */ /* 0x000fc800078e0203 */
[----:B------:R-:W2:Y:S02]  /*1850*/  SYNCS.PHASECHK.TRANS64.TRYWAIT P0, [R3+URZ+0x130], R2 ;  /* 0x00013002030075a7 */ /* 0x000ea400080011ff */
[----:B--2---:R-:W-:Y:S05]  /*1860*/  @!P0 BRA `(.L_x_24) ;  /* 0x0000007000688947 */ /* 0x004fea0003800000 */
.L_x_152:
[----:B------:R-:W-:Y:S01]  /*1870*/  VIADD R10, R10, 0x1 ;  /* 0x000000010a0a7836 */ /* 0x000fe20000000000 */
[----:B------:R2:W-:Y:S04]  /*1880*/  SYNCS.ARRIVE.TRANS64.A1T0 RZ, [R3+URZ+0x120], RZ ;  /* 0x000120ff03ff79a7 */ /* 0x0005e800081000ff */
[----:B------:R-:W-:-:S04]  /*1890*/  ISETP.NE.AND P0, PT, R10, 0x2, PT ;  /* 0x000000020a00780c */ /* 0x000fc80003f05270 */
[----:B------:R-:W-:Y:S02]  /*18a0*/  SEL R10, R10, RZ, P0 ;  /* 0x000000ff0a0a7207 */ /* 0x000fe40000000000 */
[----:B--2---:R-:W-:-:S04]  /*18b0*/  SEL R3, RZ, 0x1, P0 ;  /* 0x00000001ff037807 */ /* 0x004fc80000000000 */
[----:B------:R-:W-:-:S07]  /*18c0*/  LOP3.LUT R8, R8, R3, RZ, 0x3c, !PT ;  /* 0x0000000308087212 */ /* 0x000fce00078e3cff */
.L_x_23:
[----:B------:R-:W-:Y:S01]  /*18d0*/  UMOV UR6, 0x400 ;  /* 0x0000040000067882 */ /* 0x000fe20000000000 */
[----:B------:R-:W-:Y:S01]  /*18e0*/  LEA.HI R3, R21, R21, RZ, 0x1 ;  /* 0x0000001515037211 */ /* 0x000fe200078f08ff */
[----:B-1----:R-:W-:Y:S01]  /*18f0*/  ULEA UR6, UR37, UR6, 0x18 ;  /* 0x0000000625067291 */ /* 0x002fe2000f8ec0ff */
[----:B------:R-:W-:Y:S01]  /*1900*/  SHF.L.U32 R2, R15, 0x1f, RZ ;  /* 0x0000001f0f027819 */ /* 0x000fe200000006ff */
[----:B------:R-:W-:Y:S01]  /*1910*/  UISETP.GE.U32.AND UP0, UPT, UR4, 0x7f, UPT ;  /* 0x0000007f0400788c */ /* 0x000fe2000bf06070 */
[C---:B------:R-:W-:Y:S01]  /*1920*/  R2UR UR9, R16.reuse ;  /* 0x00000000100972ca */ /* 0x040fe200000e0000 */
[----:B------:R-:W-:Y:S01]  /*1930*/  ULEA UR8, UR23, UR6, 0x3 ;  /* 0x0000000617087291 */ /* 0x000fe2000f8e18ff */
[----:B------:R-:W-:Y:S01]  /*1940*/  IMAD.SHL.U32 R3, R3, 0x40, RZ ;  /* 0x0000004003037824 */ /* 0x000fe200078e00ff */
[----:B------:R-:W-:Y:S01]  /*1950*/  R2UR UR10, R16 ;  /* 0x00000000100a72ca */ /* 0x000fe200000e0000 */
[----:B------:R-:W-:-:S03]  /*1960*/  UMOV UR25, URZ ;  /* 0x000000ff00197c82 */ /* 0x000fc60008000000 */
[----:B------:R-:W-:-:S03]  /*1970*/  R2UR UR35, R3 ;  /* 0x00000000032372ca */ /* 0x000fc600000e0000 */
[----:B------:R1:W2:Y:S01]  /*1980*/  SYNCS.PHASECHK.TRANS64.TRYWAIT P0, [UR8+0x38], R2 ;  /* 0x00003802ff0075a7 */ /* 0x0002a20008001108 */
[----:B------:R-:W-:-:S09]  /*1990*/  R2UR UR8, R20 ;  /* 0x00000000140872ca */ /* 0x000fd200000e0000 */
[----:B------:R-:W-:-:S04]  /*19a0*/  ULOP3.LUT UR35, UR9, 0xffffff80, UR35, 0xf8, !UPT ;  /* 0xffffff8009237892 */ /* 0x000fc8000f8ef823 */
[----:B------:R-:W-:Y:S01]  /*19b0*/  ULEA UR10, UR8, UR10, 0x7 ;  /* 0x0000000a080a7291 */ /* 0x000fe2000f8e38ff */
[----:B------:R-:W-:Y:S11]  /*19c0*/  BRA.U !UP0, `(.L_x_25) ;  /* 0x0000000108bc7547 */ /* 0x000ff6000b800000 */
[----:B------:R-:W-:Y:S01]  /*19d0*/  UMOV UR16, UR21 ;  /* 0x0000001500107c82 */ /* 0x000fe20008000000 */
[----:B------:R-:W-:Y:S01]  /*19e0*/  UMOV UR17, UR23 ;  /* 0x0000001700117c82 */ /* 0x000fe20008000000 */
[----:B------:R-:W-:-:S05]  /*19f0*/  UMOV UR34, URZ ;  /* 0x000000ff00227c82 */ /* 0x000fca0008000000 */
.L_x_31:
[----:B------:R-:W-:Y:S01]  /*1a00*/  ULEA UR33, UR17, UR6, 0x3 ;  /* 0x0000000611217291 */ /* 0x000fe2000f8e18ff */
[----:B------:R-:W-:Y:S01]  /*1a10*/  @P5 MOV R3, 0x8000 ;  /* 0x0000800000035802 */ /* 0x000fe20000000f00 */
[----:B-12-4-:R-:W-:Y:S10]  /*1a20*/  @P0 BRA `(.L_x_26) ;  /* 0x00000000000c0947 */ /* 0x016ff40003800000 */
[----:B------:R-:W-:-:S04]  /*1a30*/  SHF.L.U32 R5, R15, 0x1f, RZ ;  /* 0x0000001f0f057819 */ /* 0x000fc800000006ff */
[----:B------:R-:W2:Y:S02]  /*1a40*/  SYNCS.PHASECHK.TRANS64.TRYWAIT P0, [UR33+0x38], R5 ;  /* 0x00003805ff0075a7 */ /* 0x000ea40008001121 */
[----:B--2---:R-:W-:Y:S05]  /*1a50*/  @!P0 BRA `(.L_x_27) ;  /* 0x0000007000008947 */ /* 0x004fea0003800000 */
.L_x_26:
[----:B------:R2:W-:Y:S01]  /*1a60*/  @P5 SYNCS.ARRIVE.TRANS64 RZ, [UR33], R3 ;  /* 0x00000003ffff59a7 */ /* 0x0005e20008000021 */
[----:B------:R-:W-:Y:S02]  /*1a70*/  ULOP3.LUT UR8, UR22, 0x2, URZ, 0xfc, !UPT ;  /* 0x0000000216087892 */ /* 0x000fe4000f8efcff */
[----:B------:R-:W-:Y:S02]  /*1a80*/  UIADD3 UR16, UPT, UPT, UR16, 0x1, URZ ;  /* 0x0000000110107890 */ /* 0x000fe4000fffe0ff */
[----:B------:R-:W-:Y:S02]  /*1a90*/  UISETP.NE.AND UP0, UPT, UR8, 0x2, UPT ;  /* 0x000000020800788c */ /* 0x000fe4000bf05270 */
[----:B------:R-:W-:-:S07]  /*1aa0*/  UISETP.NE.AND UP2, UPT, UR16, 0x1, UPT ;  /* 0x000000011000788c */ /* 0x000fce000bf45270 */
[----:B------:R-:W-:Y:S05]  /*1ab0*/  BRA.U UP0, `(.L_x_28) ;  /* 0x0000000100047547 */ /* 0x000fea000b800000 */
[----:B------:R-:W-:Y:S05]  /*1ac0*/  BPT.TRAP 0x1 ;  /* 0x000000040000795c */ /* 0x000fea0000300000 */
.L_x_28:
[----:B------:R-:W-:Y:S04]  /*1ad0*/  BSSY.RECONVERGENT B0, `(.L_x_29) ;  /* 0x0000003000007945 */ /* 0x000fe80003800200 */
[----:B------:R-:W-:Y:S05]  /*1ae0*/  @!P4 BRA `(.L_x_30) ;  /* 0x000000000004c947 */ /* 0x000fea0003800000 */
[----:B------:R-:W-:Y:S05]  /*1af0*/  BPT.TRAP 0x1 ;  /* 0x000000040000795c */ /* 0x000fea0000300000 */
.L_x_30:
[----:B------:R-:W-:Y:S05]  /*1b00*/  BSYNC.RECONVERGENT B0 ;  /* 0x0000000000007941 */ /* 0x000fea0003800200 */
.L_x_29:
[----:B------:R-:W-:Y:S02]  /*1b10*/  UIADD3 UR23, UPT, UPT, UR17, 0x1, URZ ;  /* 0x0000000111177890 */ /* 0x000fe4000fffe0ff */
[----:B------:R-:W-:Y:S02]  /*1b20*/  UIADD3 UR28, UP1, UPT, UR14, 0x80, URZ ;  /* 0x000000800e1c7890 */ /* 0x000fe4000ff3e0ff */
[----:B------:R-:W-:Y:S02]  /*1b30*/  UISETP.NE.AND UP0, UPT, UR23, 0x7, UPT ;  /* 0x000000071700788c */ /* 0x000fe4000bf05270 */
[----:B------:R-:W-:Y:S02]  /*1b40*/  ULOP3.LUT UR33, UR33, 0xfefffff8, URZ, 0xc0, !UPT ;  /* 0xfefffff821217892 */ /* 0x000fe4000f8ec0ff */
[----:B------:R-:W-:Y:S02]  /*1b50*/  USEL UR9, URZ, 0x1, UP0 ;  /* 0x00000001ff097887 */ /* 0x000fe40008000000 */
[----:B------:R-:W-:-:S02]  /*1b60*/  USEL UR23, UR23, URZ, UP0 ;  /* 0x000000ff17177287 */ /* 0x000fc40008000000 */
[----:B------:R-:W-:Y:S02]  /*1b70*/  UIADD3 UR26, UP0, UPT, UR14, 0x180, URZ ;  /* 0x000001800e1a7890 */ /* 0x000fe4000ff1e0ff */
[----:B------:R-:W-:Y:S01]  /*1b80*/  ULEA UR8, UR23, UR6, 0x3 ;  /* 0x0000000617087291 */ /* 0x000fe2000f8e18ff */
[----:B------:R-:W-:Y:S01]  /*1b90*/  LOP3.LUT R15, R15, UR9, RZ, 0x3c, !PT ;  /* 0x000000090f0f7c12 */ /* 0x000fe2000f8e3cff */
[----:B------:R-:W-:Y:S02]  /*1ba0*/  UIADD3.X UR29, UPT, UPT, URZ, UR15, URZ, UP1, !UPT ;  /* 0x0000000fff1d7290 */ /* 0x000fe40008ffe4ff */
[----:B------:R-:W-:Y:S01]  /*1bb0*/  UIADD3.X UR27, UPT, UPT, URZ, UR15, URZ, UP0, !UPT ;  /* 0x0000000fff1b7290 */ /* 0x000fe200087fe4ff */
[----:B-1----:R-:W-:Y:S01]  /*1bc0*/  SHF.L.U32 R2, R15, 0x1f, RZ ;  /* 0x0000001f0f027819 */ /* 0x002fe200000006ff */
[----:B------:R-:W-:Y:S01]  /*1bd0*/  UMOV UR18, 0x0 ;  /* 0x0000000000127882 */ /* 0x000fe20000000000 */
[----:B------:R-:W-:Y:S01]  /*1be0*/  UMOV UR19, 0x10000000 ;  /* 0x1000000000137882 */ /* 0x000fe20000000000 */
[----:B------:R-:W-:Y:S01]  /*1bf0*/  UMOV UR11, UR34 ;  /* 0x00000022000b7c82 */ /* 0x000fe20008000000 */
[----:B------:R4:W1:Y:S01]  /*1c00*/  SYNCS.PHASECHK.TRANS64.TRYWAIT P0, [UR8+0x38], R2 ;  /* 0x00003802ff0075a7 */ /* 0x0008620008001108 */
[----:B------:R-:W-:Y:S01]  /*1c10*/  ULEA UR8, UR17, UR6, 0xd ;  /* 0x0000000611087291 */ /* 0x000fe2000f8e68ff */
[----:B------:R-:W-:Y:S01]  /*1c20*/  UMOV UR12, UR36 ;  /* 0x00000024000c7c82 */ /* 0x000fe20008000000 */
[----:B------:R-:W-:-:S02]  /*1c30*/  UMOV UR9, UR33 ;  /* 0x0000002100097c82 */ /* 0x000fc40008000000 */
[----:B------:R-:W-:Y:S02]  /*1c40*/  UIADD3 UR32, UPT, UPT, UR8, 0x4300, URZ ;  /* 0x0000430008207890 */ /* 0x000fe4000fffe0ff */
[----:B------:R-:W-:Y:S01]  /*1c50*/  UIADD3 UR8, UPT, UPT, UR8, 0x12300, URZ ;  /* 0x0001230008087890 */ /* 0x000fe2000fffe0ff */
[----:B------:R-:W-:Y:S01]  /*1c60*/  UMOV UR25, UR13 ;  /* 0x0000000d00197c82 */ /* 0x000fe20008000000 */
[----:B------:R-:W-:-:S05]  /*1c70*/  UMOV UR17, UR23 ;  /* 0x0000001700117c82 */ /* 0x000fca0008000000 */
[----:B------:R2:W-:Y:S02]  /*1c80*/  UTMALDG.3D.2CTA [UR32], [UR28], desc[UR18] ;  /* 0x000012201c0075b4 */ /* 0x0005e40008211000 */
[----:B------:R4:W-:Y:S01]  /*1c90*/  UTMALDG.3D.2CTA [UR8], [UR26], desc[UR18] ;  /* 0x000012081a0075b4 */ /* 0x0009e20008211000 */
[----:B--2---:R-:W-:Y:S01]  /*1ca0*/  UIADD3 UR34, UPT, UPT, UR34, 0x40, URZ ;  /* 0x0000004022227890 */ /* 0x004fe2000fffe0ff */
[----:B------:R-:W-:Y:S11]  /*1cb0*/  BRA.U UP2, `(.L_x_31) ;  /* 0xfffffffd02507547 */ /* 0x000ff6000b83ffff */
.L_x_25:
[----:B----4-:R-:W-:Y:S01]  /*1cc0*/  ULEA UR8, UR23, UR6, 0x3 ;  /* 0x0000000617087291 */ /* 0x010fe2000f8e18ff */
[----:B-1----:R-:W-:Y:S01]  /*1cd0*/  SHF.L.U32 R2, R15, 0x1f, RZ ;  /* 0x0000001f0f027819 */ /* 0x002fe200000006ff */
[----:B------:R-:W-:Y:S01]  /*1ce0*/  @!P1 SYNCS.ARRIVE.TRANS64.A1T0 RZ, [UR6+0xb8], RZ ;  /* 0x0000b8ffffff99a7 */ /* 0x000fe20008100006 */
[----:B------:R-:W-:-:S06]  /*1cf0*/  UISETP.GT.AND UP0, UPT, UR7, UR5, UPT ;  /* 0x000000050700728c */ /* 0x000fcc000bf04270 */
[----:B--2---:R1:W2:Y:S03]  /*1d00*/  SYNCS.PHASECHK.TRANS64.TRYWAIT P0, [UR8+0x38], R2 ;  /* 0x00003802ff0075a7 */ /* 0x0042a60008001108 */
[----:B------:R-:W-:Y:S05]  /*1d10*/  BRA.U !UP0, `(.L_x_32) ;  /* 0x0000000108bc7547 */ /* 0x000fea000b800000 */
[----:B------:R-:W-:Y:S01]  /*1d20*/  UIADD3 UR26, UPT, UPT, UR24, UR25, URZ ;  /* 0x00000019181a7290 */ /* 0x000fe2000fffe0ff */
[----:B------:R-:W-:-:S11]  /*1d30*/  UMOV UR27, UR23 ;  /* 0x00000017001b7c82 */ /* 0x000fd60008000000 */
.L_x_38:
[----:B------:R-:W-:Y:S01]  /*1d40*/  ULEA UR17, UR27, UR6, 0x3 ;  /* 0x000000061b117291 */ /* 0x000fe2000f8e18ff */
[----:B--2---:R-:W-:Y:S01]  /*1d50*/  @P5 MOV R3, 0x8000 ;  /* 0x0000800000035802 */ /* 0x004fe20000000f00 */
[----:B-12---:R-:W-:Y:S10]  /*1d60*/  @P0 BRA `(.L_x_33) ;  /* 0x00000000000c0947 */ /* 0x006ff40003800000 */
[----:B------:R-:W-:-:S04]  /*1d70*/  SHF.L.U32 R5, R15, 0x1f, RZ ;  /* 0x0000001f0f057819 */ /* 0x000fc800000006ff */
[----:B------:R-:W2:Y:S02]  /*1d80*/  SYNCS.PHASECHK.TRANS64.TRYWAIT P0, [UR17+0x38], R5 ;  /* 0x00003805ff0075a7 */ /* 0x000ea40008001111 */
[----:B--2---:R-:W-:Y:S05]  /*1d90*/  @!P0 BRA `(.L_x_34) ;  /* 0x0000006c00488947 */ /* 0x004fea0003800000 */
.L_x_33:
[----:B------:R2:W-:Y:S01]  /*1da0*/  @P5 SYNCS.ARRIVE.TRANS64 RZ, [UR17], R3 ;  /* 0x00000003ffff59a7 */ /* 0x0005e20008000011 */
[----:B------:R-:W-:-:S04]  /*1db0*/  ULOP3.LUT UR8, UR22, 0x2, URZ, 0xfc, !UPT ;  /* 0x0000000216087892 */ /* 0x000fc8000f8efcff */
[----:B------:R-:W-:-:S09]  /*1dc0*/  UISETP.NE.AND UP0, UPT, UR8, 0x2, UPT ;  /* 0x000000020800788c */ /* 0x000fd2000bf05270 */
[----:B------:R-:W-:Y:S05]  /*1dd0*/  BRA.U UP0, `(.L_x_35) ;  /* 0x0000000100047547 */ /* 0x000fea000b800000 */
[----:B------:R-:W-:Y:S05]  /*1de0*/  BPT.TRAP 0x1 ;  /* 0x000000040000795c */ /* 0x000fea0000300000 */
.L_x_35:
[----:B------:R-:W-:Y:S04]  /*1df0*/  BSSY.RECONVERGENT B0, `(.L_x_36) ;  /* 0x0000003000007945 */ /* 0x000fe80003800200 */
[----:B------:R-:W-:Y:S05]  /*1e00*/  @!P4 BRA `(.L_x_37) ;  /* 0x000000000004c947 */ /* 0x000fea0003800000 */
[----:B------:R-:W-:Y:S05]  /*1e10*/  BPT.TRAP 0x1 ;  /* 0x000000040000795c */ /* 0x000fea0000300000 */
.L_x_37:
[----:B------:R-:W-:Y:S05]  /*1e20*/  BSYNC.RECONVERGENT B0 ;  /* 0x0000000000007941 */ /* 0x000fea0003800200 */
.L_x_36:
[----:B------:R-:W-:Y:S02]  /*1e30*/  UIADD3 UR23, UPT, UPT, UR27, 0x1, URZ ;  /* 0x000000011b177890 */ /* 0x000fe4000fffe0ff */
[----:B------:R-:W-:Y:S02]  /*1e40*/  UIADD3 UR32, UP1, UPT, UR14, 0x80, URZ ;  /* 0x000000800e207890 */ /* 0x000fe4000ff3e0ff */
[----:B------:R-:W-:Y:S02]  /*1e50*/  UISETP.NE.AND UP0, UPT, UR23, 0x7, UPT ;  /* 0x000000071700788c */ /* 0x000fe4000bf05270 */
[----:B------:R-:W-:Y:S02]  /*1e60*/  USHF.L.U32 UR18, UR25, 0x6, URZ ;  /* 0x0000000619127899 */ /* 0x000fe400080006ff */
[----:B------:R-:W-:Y:S02]  /*1e70*/  USEL UR9, URZ, 0x1, UP0 ;  /* 0x00000001ff097887 */ /* 0x000fe40008000000 */
[----:B------:R-:W-:-:S02]  /*1e80*/  USEL UR23, UR23, URZ, UP0 ;  /* 0x000000ff17177287 */ /* 0x000fc40008000000 */
[----:B------:R-:W-:Y:S02]  /*1e90*/  UIADD3 UR30, UP0, UPT, UR14, 0x180, URZ ;  /* 0x000001800e1e7890 */ /* 0x000fe4000ff1e0ff */
[----:B------:R-:W-:Y:S01]  /*1ea0*/  ULEA UR8, UR23, UR6, 0x3 ;  /* 0x0000000617087291 */ /* 0x000fe2000f8e18ff */
[----:B------:R-:W-:Y:S01]  /*1eb0*/  LOP3.LUT R15, R15, UR9, RZ, 0x3c, !PT ;  /* 0x000000090f0f7c12 */ /* 0x000fe2000f8e3cff */
[----:B------:R-:W-:Y:S02]  /*1ec0*/  ULOP3.LUT UR17, UR17, 0xfefffff8, URZ, 0xc0, !UPT ;  /* 0xfefffff811117892 */ /* 0x000fe4000f8ec0ff */
[----:B------:R-:W-:Y:S01]  /*1ed0*/  UIADD3.X UR33, UPT, UPT, URZ, UR15, URZ, UP1, !UPT ;  /* 0x0000000fff217290 */ /* 0x000fe20008ffe4ff */
[----:B-1----:R-:W-:Y:S01]  /*1ee0*/  SHF.L.U32 R2, R15, 0x1f, RZ ;  /* 0x0000001f0f027819 */ /* 0x002fe200000006ff */
[----:B------:R-:W-:Y:S01]  /*1ef0*/  UIADD3.X UR31, UPT, UPT, URZ, UR15, URZ, UP0, !UPT ;  /* 0x0000000fff1f7290 */ /* 0x000fe200087fe4ff */
[----:B------:R-:W-:Y:S02]  /*1f00*/  UMOV UR28, 0x0 ;  /* 0x00000000001c7882 */ /* 0x000fe40000000000 */
[----:B------:R4:W1:Y:S01]  /*1f10*/  SYNCS.PHASECHK.TRANS64.TRYWAIT P0, [UR8+0x38], R2 ;  /* 0x00003802ff0075a7 */ /* 0x0008620008001108 */
[----:B------:R-:W-:Y:S01]  /*1f20*/  ULEA UR8, UR27, UR6, 0xd ;  /* 0x000000061b087291 */ /* 0x000fe2000f8e68ff */
[----:B------:R-:W-:Y:S01]  /*1f30*/  UMOV UR29, 0x10000000 ;  /* 0x10000000001d7882 */ /* 0x000fe20000000000 */
[----:B------:R-:W-:-:S02]  /*1f40*/  UMOV UR19, UR35 ;  /* 0x0000002300137c82 */ /* 0x000fc40008000000 */
[----:B------:R-:W-:Y:S02]  /*1f50*/  UIADD3 UR16, UPT, UPT, UR8, 0x4300, URZ ;  /* 0x0000430008107890 */ /* 0x000fe4000fffe0ff */
[----:B------:R-:W-:Y:S01]  /*1f60*/  UIADD3 UR8, UPT, UPT, UR8, 0x12300, URZ ;  /* 0x0001230008087890 */ /* 0x000fe2000fffe0ff */
[----:B------:R-:W-:Y:S01]  /*1f70*/  UMOV UR20, UR36 ;  /* 0x0000002400147c82 */ /* 0x000fe20008000000 */
[----:B------:R-:W-:Y:S01]  /*1f80*/  UMOV UR12, UR36 ;  /* 0x00000024000c7c82 */ /* 0x000fe20008000000 */
[----:B------:R-:W-:Y:S01]  /*1f90*/  UMOV UR9, UR17 ;  /* 0x0000001100097c82 */ /* 0x000fe20008000000 */
[----:B------:R-:W-:Y:S01]  /*1fa0*/  UMOV UR11, UR18 ;  /* 0x00000012000b7c82 */ /* 0x000fe20008000000 */
[----:B------:R-:W-:Y:S02]  /*1fb0*/  UIADD3 UR25, UPT, UPT, UR25, 0x1, URZ ;  /* 0x0000000119197890 */ /* 0x000fe4000fffe0ff */
[----:B------:R4:W-:Y:S01]  /*1fc0*/  UTMALDG.3D.2CTA [UR16], [UR32], desc[UR28] ;  /* 0x00001c10200075b4 */ /* 0x0009e20008211000 */
[----:B------:R-:W-:Y:S01]  /*1fd0*/  UMOV UR27, UR23 ;  /* 0x00000017001b7c82 */ /* 0x000fe20008000000 */
[----:B------:R-:W-:Y:S01]  /*1fe0*/  UISETP.NE.AND UP0, UPT, UR25, UR26, UPT ;  /* 0x0000001a1900728c */ /* 0x000fe2000bf05270 */
[----:B------:R4:W-:Y:S08]  /*1ff0*/  UTMALDG.3D.2CTA [UR8], [UR30], desc[UR28] ;  /* 0x00001c081e0075b4 */ /* 0x0009f00008211000 */
[----:B----4-:R-:W-:Y:S05]  /*2000*/  BRA.U UP0, `(.L_x_38) ;  /* 0xfffffffd004c7547 */ /* 0x010fea000b83ffff */
.L_x_32:
[----:B-1----:R-:W-:Y:S01]  /*2010*/  LEA R2, R14, UR6, 0x3 ;  /* 0x000000060e027c11 */ /* 0x002fe2000f8e18ff */
[----:B------:R-:W-:Y:S01]  /*2020*/  NOP ;  /* 0x0000000000007918 */ /* 0x000fe20000000000 */
[----:B--2---:R-:W-:Y:S02]  /*2030*/  SHF.L.U32 R3, R12, 0x1f, RZ ;  /* 0x0000001f0c037819 */ /* 0x004fe400000006ff */
[----:B------:R-:W-:Y:S02]  /*2040*/  LEA R4, R14, UR6, 0x4 ;  /* 0x000000060e047c11 */ /* 0x000fe4000f8e20ff */
[----:B------:R-:W1:Y:S02]  /*2050*/  SYNCS.PHASECHK.TRANS64.TRYWAIT P0, [R2+URZ+0xc0], R3 ;  /* 0x0000c003020075a7 */ /* 0x000e6400080011ff */
[----:B-1----:R-:W-:Y:S05]  /*2060*/  @!P0 BRA `(.L_x_39) ;  /* 0x0000006800ac8947 */ /* 0x002fea0003800000 */
.L_x_155:
[----:B------:R-:W2:Y:S01]  /*2070*/  LDS.128 R4, [R4+0x150] ;  /* 0x0001500004047984 */ /* 0x000ea20000000c00 */
[----:B------:R-:W-:Y:S01]  /*2080*/  ISETP.GE.AND P0, PT, R26, 0x1, PT ;  /* 0x000000011a00780c */ /* 0x000fe20003f06270 */
[----:B-1----:R-:W-:Y:S01]  /*2090*/  VIADD R2, R2, 0xd0 ;  /* 0x000000d002027836 */ /* 0x002fe20000000000 */
[----:B------:R-:W-:Y:S01]  /*20a0*/  @!PT LDS RZ, [RZ] ;  /* 0x00000000fffff984 */ /* 0x000fe20000000800 */
[----:B------:R-:W-:Y:S01]  /*20b0*/  @!PT LDS RZ, [RZ] ;  /* 0x00000000fffff984 */ /* 0x000fe20000000800 */
[----:B------:R-:W-:Y:S01]  /*20c0*/  @!PT LDS RZ, [RZ] ;  /* 0x00000000fffff984 */ /* 0x000fe20000000800 */
[----:B------:R-:W-:Y:S01]  /*20d0*/  @!PT LDS RZ, [RZ] ;  /* 0x00000000fffff984 */ /* 0x000fe20000000800 */
[----:B------:R1:W-:Y:S06]  /*20e0*/  MEMBAR.ALL.CTA ;  /* 0x0000000000007992 */ /* 0x0003ec0000008000 */
[----:B-1----:R-:W1:Y:S01]  /*20f0*/  FENCE.VIEW.ASYNC.S ;  /* 0x00000000000073c6 */ /* 0x002e620000000000 */
[----:B------:R-:W-:-:S04]  /*2100*/  PRMT R2, RZ, 0x654, R2 ;  /* 0x00000654ff027816 */ /* 0x000fc80000000002 */
[----:B-1----:R1:W-:Y:S01]  /*2110*/  SYNCS.ARRIVE.TRANS64.RED.A1T0 RZ, [R2+URZ], RZ ;  /* 0x000000ff02ff79a7 */ /* 0x0023e200081004ff */
[----:B--2---:R-:W-:-:S13]  /*2120*/  LOP3.LUT P2, RZ, R6, 0x1, RZ, 0xc0, !PT ;  /* 0x0000000106ff7812 */ /* 0x004fda000784c0ff */
[----:B------:R-:W-:Y:S01]  /*2130*/  @P2 SHF.R.U32.HI R3, RZ, 0x10, R5 ;  /* 0x00000010ff032819 */ /* 0x000fe20000011605 */
[----:B------:R-:W-:Y:S01]  /*2140*/  VOTEU.ANY UP0, P2 ;  /* 0x0000000000ff7886 */ /* 0x000fe20001000100 */
[----:B------:R-:W-:Y:S02]  /*2150*/  @P2 MOV R13, R4 ;  /* 0x00000004000d2202 */ /* 0x000fe40000000f00 */
[----:B------:R-:W-:Y:S02]  /*2160*/  @P2 R2UR.BROADCAST UR8, R3 ;  /* 0x00000000030822ca */ /* 0x000fe400008e0000 */
[----:B------:R-:W-:-:S11]  /*2170*/  @P2 LOP3.LUT R11, R5, 0xffff, RZ, 0xc0, !PT ;  /* 0x0000ffff050b2812 */ /* 0x000fd600078ec0ff */
[----:B------:R-:W-:Y:S01]  /*2180*/  @UP0 UMOV UR36, UR8 ;  /* 0x0000000800240c82 */ /* 0x000fe20008000000 */
[----:B-1----:R-:W-:Y:S05]  /*2190*/  @!P0 BRA `(.L_x_40) ;  /* 0x0000000000b88947 */ /* 0x002fea0003800000 */
[----:B------:R-:W3:Y:S01]  /*21a0*/  LDC.64 R4, c[0x0][0xb18] ;  /* 0x0002c600ff047b82 */ /* 0x000ee20000000a00 */
[----:B------:R-:W-:-:S07]  /*21b0*/  ISETP.NE.AND P3, PT, R26, 0x1, PT ;  /* 0x000000011a00780c */ /* 0x000fce0003f65270 */
[----:B------:R-:W1:Y:S08]  /*21c0*/  LDC.64 R6, c[0x0][0xb10] ;  /* 0x0002c400ff067b82 */ /* 0x000e700000000a00 */
[----:B------:R-:W2:Y:S08]  /*21d0*/  LDC R17, c[0x0][0xb20] ;  /* 0x0002c800ff117b82 */ /* 0x000eb00000000800 */
[----:B------:R-:W4:Y:S01]  /*21e0*/  LDC R18, c[0x0][0xb0c] ;  /* 0x0002c300ff127b82 */ /* 0x000f220000000800 */
[----:B---3--:R-:W-:Y:S01]  /*21f0*/  IMAD.HI.U32 R22, R0, R5, RZ ;  /* 0x0000000500167227 */ /* 0x008fe200078e00ff */
[----:B------:R-:W-:-:S06]  /*2200*/  ISETP.NE.AND P0, PT, R4, 0x1, PT ;  /* 0x000000010400780c */ /* 0x000fcc0003f05270 */
[----:B------:R-:W3:Y:S01]  /*2210*/  LDC.64 R2, c[0x0][0xb28] ;  /* 0x0002ca00ff027b82 */ /* 0x000ee20000000a00 */
[----:B-1----:R-:W-:-:S04]  /*2220*/  IMAD.HI.U32 R20, R9, R6, RZ ;  /* 0x0000000609147227 */ /* 0x002fc800078e00ff */
[----:B------:R-:W-:Y:S01]  /*2230*/  IMAD.HI.U32 R24, R13, R6, RZ ;  /* 0x000000060d187227 */ /* 0x000fe200078e00ff */
[----:B------:R-:W-:Y:S02]  /*2240*/  SHF.R.U32.HI R20, RZ, R7, R20 ;  /* 0x00000007ff147219 */ /* 0x000fe40000011614 */
[----:B--2---:R-:W-:Y:S01]  /*2250*/  SHF.R.U32.HI R19, RZ, R17, R22 ;  /* 0x00000011ff137219 */ /* 0x004fe20000011616 */
[----:B------:R-:W-:Y:S01]  /*2260*/  IMAD.HI.U32 R22, R11, R5, RZ ;  /* 0x000000050b167227 */ /* 0x000fe200078e00ff */
[----:B------:R-:W-:Y:S02]  /*2270*/  SHF.R.U32.HI R24, RZ, R7, R24 ;  /* 0x00000007ff187219 */ /* 0x000fe40000011618 */
[----:B------:R-:W-:Y:S02]  /*2280*/  SEL R19, R0, R19, !P0 ;  /* 0x0000001300137207 */ /* 0x000fe40004000000 */
[----:B------:R-:W-:Y:S02]  /*2290*/  SHF.R.U32.HI R22, RZ, R17, R22 ;  /* 0x00000011ff167219 */ /* 0x000fe40000011616 */
[----:B----4-:R-:W-:-:S02]  /*22a0*/  ISETP.NE.AND P1, PT, R18, 0x1, PT ;  /* 0x000000011200780c */ /* 0x010fc40003f25270 */
[----:B------:R-:W-:Y:S02]  /*22b0*/  SEL R5, R11, R22, !P0 ;  /* 0x000000160b057207 */ /* 0x000fe40004000000 */
[----:B------:R-:W-:Y:S02]  /*22c0*/  SEL R21, R9, R20, !P1 ;  /* 0x0000001409157207 */ /* 0x000fe40004800000 */
[----:B------:R-:W-:Y:S01]  /*22d0*/  SEL R7, R13, R24, !P1 ;  /* 0x000000180d077207 */ /* 0x000fe20004800000 */
[----:B---3--:R-:W-:Y:S01]  /*22e0*/  IMAD.HI.U32 R20, R19, R2, RZ ;  /* 0x0000000213147227 */ /* 0x008fe200078e00ff */
[----:B------:R-:W-:-:S03]  /*22f0*/  IADD3 R17, PT, PT, -R5, RZ, RZ ;  /* 0x000000ff05117210 */ /* 0x000fc60007ffe1ff */
        /* <DEDUP_REMOVED lines=11> */
[----:B------:R-:W-:-:S04]  /*23b0*/  @!P0 IMAD.HI.U32 R20, R7, R2, RZ ;  /* 0x0000000207148227 */ /* 0x000fc800078e00ff */
[----:B------:R-:W-:Y:S01]  /*23c0*/  IMAD.MOV R2, RZ, RZ, -R6 ;  /* 0x000000ffff027224 */ /* 0x000fe200078e0a06 */
[----:B------:R-:W-:-:S03]  /*23d0*/  @!P0 SHF.R.U32.HI R20, RZ, R3, R20 ;  /* 0x00000003ff148219 */ /* 0x000fc60000011614 */
[----:B------:R-:W-:Y:S01]  /*23e0*/  IMAD R2, R26, R2, R5 ;  /* 0x000000021a027224 */ /* 0x000fe200078e0205 */
        /* <DEDUP_REMOVED lines=9> */
.L_x_40:
[----:B------:R-:W1:Y:S02]  /*2480*/  LDCU UR8, c[0x0][0xb30] ;  /* 0x00016600ff0877ac */ /* 0x000e640008000800 */
[----:B-1----:R-:W-:-:S09]  /*2490*/  UISETP.NE.AND UP0, UPT, UR8, 0x1, UPT ;  /* 0x000000010800788c */ /* 0x002fd2000bf05270 */
[----:B------:R-:W-:Y:S05]  /*24a0*/  BRA.U UP0, `(.L_x_41) ;  /* 0x0000000100407547 */ /* 0x000fea000b800000 */
[----:B------:R-:W1:Y:S08]  /*24b0*/  LDC.64 R4, c[0x0][0xb10] ;  /* 0x0002c400ff047b82 */ /* 0x000e700000000a00 */
[----:B------:R-:W2:Y:S08]  /*24c0*/  LDC.64 R2, c[0x0][0xb18] ;  /* 0x0002c600ff027b82 */ /* 0x000eb00000000a00 */
[----:B------:R-:W4:Y:S08]  /*24d0*/  LDC R6, c[0x0][0xb20] ;  /* 0x0002c800ff067b82 */ /* 0x000f300000000800 */
[----:B------:R-:W3:Y:S01]  /*24e0*/  LDC R18, c[0x0][0xb0c] ;  /* 0x0002c300ff127b82 */ /* 0x000ee20000000800 */
[----:B-1----:R-:W-:-:S05]  /*24f0*/  IMAD.HI.U32 R4, R13, R4, RZ ;  /* 0x000000040d047227 */ /* 0x002fca00078e00ff */
[----:B------:R-:W-:Y:S01]  /*2500*/  SHF.R.U32.HI R4, RZ, R5, R4 ;  /* 0x00000005ff047219 */ /* 0x000fe20000011604 */
[----:B--2---:R-:W-:Y:S01]  /*2510*/  IMAD.HI.U32 R3, R11, R3, RZ ;  /* 0x000000030b037227 */ /* 0x004fe200078e00ff */
[----:B------:R-:W-:-:S04]  /*2520*/  ISETP.NE.AND P0, PT, R2, 0x1, PT ;  /* 0x000000010200780c */ /* 0x000fc80003f05270 */
[----:B----4-:R-:W-:-:S04]  /*2530*/  SHF.R.U32.HI R6, RZ, R6, R3 ;  /* 0x00000006ff067219 */ /* 0x010fc80000011603 */
[----:B------:R-:W-:Y:S02]  /*2540*/  SEL R3, R11, R6, !P0 ;  /* 0x000000060b037207 */ /* 0x000fe40004000000 */
[----:B---3--:R-:W-:-:S04]  /*2550*/  ISETP.NE.AND P1, PT, R18, 0x1, PT ;  /* 0x000000011200780c */ /* 0x008fc80003f25270 */
[----:B------:R-:W-:-:S05]  /*2560*/  SEL R4, R13, R4, !P1 ;  /* 0x000000040d047207 */ /* 0x000fca0004800000 */
[----:B------:R-:W-:Y:S02]  /*2570*/  IMAD.IADD R5, R3, 0x1, -R4 ;  /* 0x0000000103057824 */ /* 0x000fe400078e0a04 */
[----:B------:R-:W-:Y:S02]  /*2580*/  IMAD.IADD R3, R4, 0x1, -R3 ;  /* 0x0000000104037824 */ /* 0x000fe400078e0a03 */
[----:B------:R-:W-:Y:S02]  /*2590*/  IMAD R13, R5, R18, R13 ;  /* 0x00000012050d7224 */ /* 0x000fe400078e020d */
[----:B------:R-:W-:-:S07]  /*25a0*/  IMAD R11, R3, R2, R11 ;  /* 0x00000002030b7224 */ /* 0x000fce00078e020b */
.L_x_41:
[----:B------:R-:W-:Y:S01]  /*25b0*/  VIADD R14, R14, 0x1 ;  /* 0x000000010e0e7836 */ /* 0x000fe20000000000 */
[----:B------:R-:W-:Y:S01]  /*25c0*/  PLOP3.LUT P1, PT, PT, PT, PT, 0x80, 0x8 ;  /* 0x000000000008781c */ /* 0x000fe20003f2f070 */
[----:B------:R-:W-:Y:S02]  /*25d0*/  IMAD.IADD R21, R13, 0x1, R60 ;  /* 0x000000010d157824 */ /* 0x000fe400078e023c */
[----:B------:R-:W-:Y:S01]  /*25e0*/  IMAD.IADD R20, R11, 0x1, R58 ;  /* 0x000000010b147824 */ /* 0x000fe200078e023a */
[----:B------:R-:W-:-:S04]  /*25f0*/  ISETP.NE.AND P0, PT, R14, 0x2, PT ;  /* 0x000000020e00780c */ /* 0x000fc80003f05270 */
[----:B------:R-:W-:Y:S02]  /*2600*/  SEL R3, RZ, 0x1, P0 ;  /* 0x00000001ff037807 */ /* 0x000fe40000000000 */
[----:B------:R-:W-:Y:S02]  /*2610*/  SEL R14, R14, RZ, P0 ;  /* 0x000000ff0e0e7207 */ /* 0x000fe40000000000 */
[----:B------:R-:W-:Y:S01]  /*2620*/  LOP3.LUT R12, R12, R3, RZ, 0x3c, !PT ;  /* 0x000000030c0c7212 */ /* 0x000fe200078e3cff */
[----:B------:R-:W-:Y:S06]  /*2630*/  @P2 BRA `(.L_x_42) ;  /* 0xfffffff000642947 */ /* 0x000fec000383ffff */
[----:B------:R-:W-:Y:S01]  /*2640*/  UIADD3 UR6, UPT, UPT, UR6, 0x38, URZ ;  /* 0x0000003806067890 */ /* 0x000fe2000fffe0ff */
[----:B------:R-:W-:-:S03]  /*2650*/  SHF.L.U32 R3, R15, 0x1f, RZ ;  /* 0x0000001f0f037819 */ /* 0x000fc600000006ff */
[----:B------:R-:W-:-:S09]  /*2660*/  ULEA UR4, UR23, UR6, 0x3 ;  /* 0x0000000617047291 */ /* 0x000fd2000f8e18ff */
[----:B------:R-:W1:Y:S02]  /*2670*/  SYNCS.PHASECHK.TRANS64.TRYWAIT P0, [UR4], R3 ;  /* 0x00000003ff0075a7 */ /* 0x000e640008001104 */
[----:B-1----:R-:W-:Y:S05]  /*2680*/  @!P0 BRA `(.L_x_43) ;  /* 0x0000006400388947 */ /* 0x002fea0003800000 */
.L_x_157:
[----:B------:R-:W-:-:S04]  /*2690*/  UIADD3 UR5, UPT, UPT, UR23, 0x1, URZ ;  /* 0x0000000117057890 */ /* 0x000fc8000fffe0ff */
[----:B------:R-:W-:-:S04]  /*26a0*/  UISETP.NE.AND UP0, UPT, UR5, 0x7, UPT ;  /* 0x000000070500788c */ /* 0x000fc8000bf05270 */
[----:B------:R-:W-:Y:S02]  /*26b0*/  USEL UR7, URZ, 0x1, UP0 ;  /* 0x00000001ff077887 */ /* 0x000fe40008000000 */
[----:B------:R-:W-:-:S04]  /*26c0*/  USEL UR5, UR5, URZ, UP0 ;  /* 0x000000ff05057287 */ /* 0x000fc80008000000 */
[----:B------:R-:W-:Y:S01]  /*26d0*/  ULEA UR4, UR5, UR6, 0x3 ;  /* 0x0000000605047291 */ /* 0x000fe2000f8e18ff */
[----:B------:R-:W-:-:S04]  /*26e0*/  LOP3.LUT R2, R15, UR7, RZ, 0x3c, !PT ;  /* 0x000000070f027c12 */ /* 0x000fc8000f8e3cff */
[----:B-1----:R-:W-:-:S04]  /*26f0*/  SHF.L.U32 R3, R2, 0x1f, RZ ;  /* 0x0000001f02037819 */ /* 0x002fc800000006ff */
[----:B------:R-:W1:Y:S02]  /*2700*/  SYNCS.PHASECHK.TRANS64.TRYWAIT P0, [UR4], R3 ;  /* 0x00000003ff0075a7 */ /* 0x000e640008001104 */
[----:B-1----:R-:W-:Y:S05]  /*2710*/  @!P0 BRA `(.L_x_44) ;  /* 0x00000064002c8947 */ /* 0x002fea0003800000 */
.L_x_159:
        /* <DEDUP_REMOVED lines=9> */
.L_x_161:
        /* <DEDUP_REMOVED lines=9> */
.L_x_163:
        /* <DEDUP_REMOVED lines=9> */
.L_x_165:
        /* <DEDUP_REMOVED lines=9> */
.L_x_167:
[----:B------:R-:W-:-:S04]  /*2960*/  UIADD3 UR5, UPT, UPT, UR5, 0x1, URZ ;  /* 0x0000000105057890 */ /* 0x000fc8000fffe0ff */
[----:B------:R-:W-:-:S04]  /*2970*/  UISETP.NE.AND UP0, UPT, UR5, 0x7, UPT ;  /* 0x000000070500788c */ /* 0x000fc8000bf05270 */
[----:B------:R-:W-:Y:S02]  /*2980*/  USEL UR4, URZ, 0x1, UP0 ;  /* 0x00000001ff047887 */ /* 0x000fe40008000000 */
[----:B------:R-:W-:-:S04]  /*2990*/  USEL UR5, UR5, URZ, UP0 ;  /* 0x000000ff05057287 */ /* 0x000fc80008000000 */
[----:B------:R-:W-:Y:S01]  /*29a0*/  ULEA UR5, UR5, UR6, 0x3 ;  /* 0x0000000605057291 */ /* 0x000fe2000f8e18ff */
[----:B-1----:R-:W-:-:S04]  /*29b0*/  LOP3.LUT R3, R2, UR4, RZ, 0x3c, !PT ;  /* 0x0000000402037c12 */ /* 0x002fc8000f8e3cff */
[----:B------:R-:W-:Y:S01]  /*29c0*/  SHF.L.U32 R3, R3, 0x1f, RZ ;  /* 0x0000001f03037819 */ /* 0x000fe200000006ff */
[----:B---3--:R-:W-:-:S07]  /*29d0*/  IMAD.U32 R0, RZ, RZ, UR5 ;  /* 0x00000005ff007e24 */ /* 0x008fce000f8e00ff */
.L_x_49:
[----:B-1----:R1:W2:Y:S02]  /*29e0*/  SYNCS.PHASECHK.TRANS64.TRYWAIT P0, [R0+URZ], R3 ;  /* 0x00000003000075a7 */ /* 0x0022a400080011ff */
[----:B--2---:R-:W-:Y:S05]  /*29f0*/  @!P0 NANOSLEEP.SYNCS 0x989680 ;  /* 0x009896800000895d */ /* 0x004fea0003900000 */
[----:B------:R-:W2:Y:S02]  /*2a00*/  @!P0 SYNCS.PHASECHK.TRANS64 P0, [R0+URZ], R3 ;  /* 0x00000003000085a7 */ /* 0x000ea400080010ff */
[----:B--2---:R-:W-:Y:S05]  /*2a10*/  @P0 EXIT ;  /* 0x000000000000094d */ /* 0x004fea0003800000 */
[----:B------:R-:W-:Y:S05]  /*2a20*/  BRA `(.L_x_49) ;  /* 0xfffffffc00ec7947 */ /* 0x000fea000383ffff */
.L_x_22:
[----:B------:R-:W-:-:S04]  /*2a30*/  UISETP.NE.AND UP1, UPT, UR37, URZ, UPT ;  /* 0x000000ff2500728c */ /* 0x000fc8000bf25270 */
[----:B------:R-:W-:-:S09]  /*2a40*/  UISETP.NE.OR UP1, UPT, UR10, 0x1, UP1 ;  /* 0x000000010a00788c */ /* 0x000fd20008f25670 */
[----:B------:R-:W-:Y:S05]  /*2a50*/  BRA.U UP1, `(.L_x_50) ;  /* 0x00000005014c7547 */ /* 0x000fea000b800000 */
[----:B------:R-:W-:Y:S01]  /*2a60*/  HFMA2 R11, -RZ, RZ, 0, 0 ;  /* 0x00000000ff0b7431 */ /* 0x000fe200000001ff */
[----:B------:R-:W-:Y:S01]  /*2a70*/  ISETP.GE.U32.AND P2, PT, R10, 0x2, PT ;  /* 0x000000020a00780c */ /* 0x000fe20003f46070 */
[----:B------:R-:W-:Y:S01]  /*2a80*/  IMAD.MOV.U32 R12, RZ, RZ, 0x1 ;  /* 0x00000001ff0c7424 */ /* 0x000fe200078e00ff */
[----:B------:R-:W-:Y:S01]  /*2a90*/  CS2R R8, SRZ ;  /* 0x0000000000087805 */ /* 0x000fe2000001ff00 */
[----:B------:R-:W-:Y:S01]  /*2aa0*/  IMAD.MOV.U32 R3, RZ, RZ, RZ ;  /* 0x000000ffff037224 */ /* 0x000fe200078e00ff */
[----:B------:R-:W-:Y:S01]  /*2ab0*/  UMOV UR4, 0x400 ;  /* 0x0000040000047882 */ /* 0x000fe20000000000 */
[----:B------:R-:W-:Y:S01]  /*2ac0*/  UMOV UR6, URZ ;  /* 0x000000ff00067c82 */ /* 0x000fe20008000000 */
[----:B------:R-:W-:-:S12]  /*2ad0*/  ULEA UR37, UR37, UR4, 0x18 ;  /* 0x0000000425257291 */ /* 0x000fd8000f8ec0ff */
.L_x_54:
[----:B------:R-:W-:Y:S02]  /*2ae0*/  LEA R0, R3, UR37, 0x3 ;  /* 0x0000002503007c11 */ /* 0x000fe4000f8e18ff */
[----:B------:R-:W-:-:S03]  /*2af0*/  SHF.L.U32 R5, R8, 0x1f, RZ ;  /* 0x0000001f08057819 */ /* 0x000fc600000006ff */
[----:B------:R-:W-:Y:S01]  /*2b00*/  VIADD R4, R0, 0x130 ;  /* 0x0000013000047836 */ /* 0x000fe20000000000 */
[----:B------:R-:W1:Y:S02]  /*2b10*/  SYNCS.PHASECHK.TRANS64.TRYWAIT P0, [R0+URZ+0x120], R5 ;  /* 0x00012005000075a7 */ /* 0x000e6400080011ff */
[----:B-1----:R-:W-:Y:S05]  /*2b20*/  @!P0 BRA `(.L_x_51) ;  /* 0x0000006000a08947 */ /* 0x002fea0003800000 */
.L_x_168:
[----:B------:R-:W-:Y:S01]  /*2b30*/  ULEA UR5, UR6, UR37, 0x3 ;  /* 0x0000002506057291 */ /* 0x000fe2000f8e18ff */
[----:B------:R-:W-:Y:S01]  /*2b40*/  PRMT R4, RZ, 0x654, R4 ;  /* 0x00000654ff047816 */ /* 0x000fe20000000004 */
[----:B-1----:R-:W-:Y:S01]  /*2b50*/  @!P2 IMAD.MOV.U32 R5, RZ, RZ, 0x10 ;  /* 0x00000010ff05a424 */ /* 0x002fe200078e00ff */
[----:B------:R-:W-:Y:S01]  /*2b60*/  SHF.L.U32 R7, R12, 0x1f, RZ ;  /* 0x0000001f0c077819 */ /* 0x000fe200000006ff */
[----:B------:R-:W-:Y:S01]  /*2b70*/  UIADD3 UR4, UPT, UPT, UR5, 0xc0, URZ ;  /* 0x000000c005047890 */ /* 0x000fe2000fffe0ff */
[----:B------:R1:W-:Y:S05]  /*2b80*/  SYNCS.ARRIVE.TRANS64.RED.A1T0 RZ, [R4+URZ], RZ ;  /* 0x000000ff04ff79a7 */ /* 0x0003ea00081004ff */
[----:B------:R-:W-:Y:S01]  /*2b90*/  IMAD.U32 R13, RZ, RZ, UR4 ;  /* 0x00000004ff0d7e24 */ /* 0x000fe2000f8e00ff */
[----:B------:R-:W2:Y:S04]  /*2ba0*/  SYNCS.PHASECHK.TRANS64.TRYWAIT P0, [UR5+0xd0], R7 ;  /* 0x0000d007ff0075a7 */ /* 0x000ea80008001105 */
[----:B------:R-:W-:Y:S01]  /*2bb0*/  PRMT R13, R10, 0x654, R13 ;  /* 0x000006540a0d7816 */ /* 0x000fe2000000000d */
[----:B-12---:R-:W-:Y:S06]  /*2bc0*/  @!P0 BRA `(.L_x_52) ;  /* 0x00000060008c8947 */ /* 0x006fec0003800000 */
.L_x_170:
[----:B------:R-:W-:Y:S01]  /*2bd0*/  ULEA UR4, UR6, UR37, 0x4 ;  /* 0x0000002506047291 */ /* 0x000fe2000f8e20ff */
[----:B------:R-:W-:Y:S01]  /*2be0*/  SEL R2, R13, R2, !P2 ;  /* 0x000000020d027207 */ /* 0x000fe20005000000 */
[----:B------:R-:W-:Y:S01]  /*2bf0*/  UIADD3 UR5, UPT, UPT, UR5, 0xc0, URZ ;  /* 0x000000c005057890 */ /* 0x000fe2000fffe0ff */
[----:B-1----:R-:W-:Y:S01]  /*2c00*/  LEA R0, R11, UR37, 0x3 ;  /* 0x000000250b007c11 */ /* 0x002fe2000f8e18ff */
[----:B------:R-:W-:Y:S01]  /*2c10*/  UIADD3 UR4, UPT, UPT, UR4, 0x150, URZ ;  /* 0x0000015004047890 */ /* 0x000fe2000fffe0ff */
[----:B------:R1:W-:Y:S01]  /*2c20*/  @!P2 SYNCS.ARRIVE.TRANS64.RED RZ, [R2+URZ], R5 ;  /* 0x0000000502ffa9a7 */ /* 0x0003e200080004ff */
[----:B------:R-:W-:Y:S01]  /*2c30*/  UIADD3 UR6, UPT, UPT, UR6, 0x1, URZ ;  /* 0x0000000106067890 */ /* 0x000fe2000fffe0ff */
[----:B------:R-:W-:-:S03]  /*2c40*/  VIADD R3, R3, 0x1 ;  /* 0x0000000103037836 */ /* 0x000fc60000000000 */
[----:B------:R-:W-:Y:S02]  /*2c50*/  UISETP.NE.AND UP0, UPT, UR6, 0x2, UPT ;  /* 0x000000020600788c */ /* 0x000fe4000bf05270 */
[----:B------:R-:W-:Y:S01]  /*2c60*/  ISETP.NE.AND P0, PT, R3, 0x2, PT ;  /* 0x000000020300780c */ /* 0x000fe20003f05270 */
[----:B------:R-:W-:Y:S06]  /*2c70*/  UGETNEXTWORKID.BROADCAST [UR4], [UR5] ;  /* 0x00000000040073ca */ /* 0x000fec0008000100 */
[----:B------:R-:W-:Y:S02]  /*2c80*/  USEL UR4, URZ, 0x1, UP0 ;  /* 0x00000001ff047887 */ /* 0x000fe40008000000 */
[----:B------:R-:W-:-:S04]  /*2c90*/  USEL UR6, UR6, URZ, UP0 ;  /* 0x000000ff06067287 */ /* 0x000fc80008000000 */
[----:B------:R-:W-:Y:S02]  /*2ca0*/  LOP3.LUT R12, R12, UR4, RZ, 0x3c, !PT ;  /* 0x000000040c0c7c12 */ /* 0x000fe4000f8e3cff */
[----:B-1----:R-:W-:-:S04]  /*2cb0*/  SHF.L.U32 R5, R9, 0x1f, RZ ;  /* 0x0000001f09057819 */ /* 0x002fc800000006ff */
[----:B------:R-:W1:Y:S02]  /*2cc0*/  SYNCS.PHASECHK.TRANS64.TRYWAIT P1, [R0+URZ+0xc0], R5 ;  /* 0x0000c005000075a7 */ /* 0x000e6400080211ff */
[----:B-1----:R-:W-:Y:S05]  /*2cd0*/  @!P1 BRA `(.L_x_53) ;  /* 0x0000006000609947 */ /* 0x002fea0003800000 */
.L_x_171:
[----:B------:R-:W-:Y:S01]  /*2ce0*/  LEA R4, R11, UR37, 0x4 ;  /* 0x000000250b047c11 */ /* 0x000fe2000f8e20ff */
[----:B-1----:R-:W-:Y:S01]  /*2cf0*/  VIADD R0, R0, 0xd0 ;  /* 0x000000d000007836 */ /* 0x002fe20000000000 */
[----:B------:R-:W-:Y:S01]  /*2d00*/  SEL R3, R3, RZ, P0 ;  /* 0x000000ff03037207 */ /* 0x000fe20000000000 */
[----:B------:R-:W-:-:S03]  /*2d10*/  VIADD R11, R11, 0x1 ;  /* 0x000000010b0b7836 */ /* 0x000fc60000000000 */
[----:B------:R-:W1:Y:S01]  /*2d20*/  LDS.128 R4, [R4+0x150] ;  /* 0x0001500004047984 */ /* 0x000e620000000c00 */
[----:B------:R-:W-:Y:S02]  /*2d30*/  PRMT R0, RZ, 0x654, R0 ;  /* 0x00000654ff007816 */ /* 0x000fe40000000000 */
[C---:B------:R-:W-:Y:S01]  /*2d40*/  ISETP.NE.AND P1, PT, R11.reuse, 0x2, PT ;  /* 0x000000020b00780c */ /* 0x040fe20003f25270 */
[----:B------:R-:W-:Y:S01]  /*2d50*/  @!PT LDS RZ, [RZ] ;  /* 0x00000000fffff984 */ /* 0x000fe20000000800 */
[----:B------:R-:W-:Y:S01]  /*2d60*/  @!PT LDS RZ, [RZ] ;  /* 0x00000000fffff984 */ /* 0x000fe20000000800 */
[----:B------:R-:W-:Y:S01]  /*2d70*/  @!PT LDS RZ, [RZ] ;  /* 0x00000000fffff984 */ /* 0x000fe20000000800 */
[----:B------:R-:W-:Y:S01]  /*2d80*/  @!PT LDS RZ, [RZ] ;  /* 0x00000000fffff984 */ /* 0x000fe20000000800 */
[----:B------:R2:W-:Y:S06]  /*2d90*/  MEMBAR.ALL.CTA ;  /* 0x0000000000007992 */ /* 0x0005ec0000008000 */
[----:B--2---:R-:W2:Y:S01]  /*2da0*/  FENCE.VIEW.ASYNC.S ;  /* 0x00000000000073c6 */ /* 0x004ea20000000000 */
[----:B------:R-:W-:Y:S01]  /*2db0*/  SEL R11, R11, RZ, P1 ;  /* 0x000000ff0b0b7207 */ /* 0x000fe20000800000 */
[----:B--2---:R2:W-:Y:S01]  /*2dc0*/  SYNCS.ARRIVE.TRANS64.RED.A1T0 RZ, [R0+URZ], RZ ;  /* 0x000000ff00ff79a7 */ /* 0x0045e200081004ff */
[----:B-1----:R-:W-:-:S02]  /*2dd0*/  LOP3.LUT P3, RZ, R6, 0x1, RZ, 0xc0, !PT ;  /* 0x0000000106ff7812 */ /* 0x002fc4000786c0ff */
[----:B------:R-:W-:-:S04]  /*2de0*/  SEL R5, RZ, 0x1, P0 ;  /* 0x00000001ff057807 */ /* 0x000fc80000000000 */
[----:B------:R-:W-:Y:S02]  /*2df0*/  LOP3.LUT R8, R8, R5, RZ, 0x3c, !PT ;  /* 0x0000000508087212 */ /* 0x000fe400078e3cff */
[----:B--2---:R-:W-:-:S04]  /*2e00*/  SEL R0, RZ, 0x1, P1 ;  /* 0x00000001ff007807 */ /* 0x004fc80000800000 */
[----:B------:R-:W-:Y:S01]  /*2e10*/  LOP3.LUT R9, R9, R0, RZ, 0x3c, !PT ;  /* 0x0000000009097212 */ /* 0x000fe200078e3cff */
[----:B------:R-:W-:Y:S06]  /*2e20*/  @P3 BRA `(.L_x_54) ;  /* 0xfffffffc002c3947 */ /* 0x000fec000383ffff */
[----:B------:R-:W-:Y:S01]  /*2e30*/  ULEA UR5, UR6, UR37, 0x3 ;  /* 0x0000002506057291 */ /* 0x000fe2000f8e18ff */
[----:B------:R-:W-:-:S08]  /*2e40*/  SHF.L.U32 R3, R12, 0x1f, RZ ;  /* 0x0000001f0c037819 */ /* 0x000fd000000006ff */
[----:B------:R-:W1:Y:S02]  /*2e50*/  SYNCS.PHASECHK.TRANS64 P0, [UR5+0xd0], R3 ;  /* 0x0000d003ff0075a7 */ /* 0x000e640008001005 */
[----:B-1----:R-:W-:Y:S05]  /*2e60*/  @P0 BRA `(.L_x_55) ;  /* 0x0000000000080947 */ /* 0x002fea0003800000 */
[----:B------:R-:W1:Y:S02]  /*2e70*/  SYNCS.PHASECHK.TRANS64.TRYWAIT P0, [UR5+0xd0], R3 ;  /* 0x0000d003ff0075a7 */ /* 0x000e640008001105 */
[----:B-1----:R-:W-:Y:S05]  /*2e80*/  @!P0 BRA `(.L_x_56) ;  /* 0x0000006000088947 */ /* 0x002fea0003800000 */
.L_x_55:
[----:B------:R-:W-:-:S04]  /*2e90*/  UIADD3 UR4, UPT, UPT, UR6, 0x1, URZ ;  /* 0x0000000106047890 */ /* 0x000fc8000fffe0ff */
[----:B------:R-:W-:-:S04]  /*2ea0*/  UISETP.NE.AND UP0, UPT, UR4, 0x2, UPT ;  /* 0x000000020400788c */ /* 0x000fc8000bf05270 */
[----:B------:R-:W-:Y:S02]  /*2eb0*/  USEL UR7, URZ, 0x1, UP0 ;  /* 0x00000001ff077887 */ /* 0x000fe40008000000 */
[----:B------:R-:W-:-:S04]  /*2ec0*/  USEL UR4, UR4, URZ, UP0 ;  /* 0x000000ff04047287 */ /* 0x000fc80008000000 */
[----:B------:R-:W-:Y:S01]  /*2ed0*/  ULEA UR4, UR4, UR37, 0x3 ;  /* 0x0000002504047291 */ /* 0x000fe2000f8e18ff */
[----:B-1----:R-:W-:-:S04]  /*2ee0*/  LOP3.LUT R3, R12, UR7, RZ, 0x3c, !PT ;  /* 0x000000070c037c12 */ /* 0x002fc8000f8e3cff */
[----:B------:R-:W-:-:S04]  /*2ef0*/  SHF.L.U32 R0, R3, 0x1f, RZ ;  /* 0x0000001f03007819 */ /* 0x000fc800000006ff */
[----:B------:R-:W1:Y:S02]  /*2f00*/  SYNCS.PHASECHK.TRANS64 P0, [UR4+0xd0], R0 ;  /* 0x0000d000ff0075a7 */ /* 0x000e640008001004 */
[----:B-1----:R-:W-:Y:S05]  /*2f10*/  @P0 EXIT ;  /* 0x000000000000094d */ /* 0x002fea0003800000 */
[----:B------:R-:W-:Y:S02]  /*2f20*/  SHF.L.U32 R3, R3, 0x1f, RZ ;  /* 0x0000001f03037819 */ /* 0x000fe400000006ff */
[----:B------:R-:W-:-:S07]  /*2f30*/  MOV R0, UR4 ;  /* 0x0000000400007c02 */ /* 0x000fce0008000f00 */
.L_x_57:
[----:B-1----:R1:W2:Y:S02]  /*2f40*/  SYNCS.PHASECHK.TRANS64.TRYWAIT P0, [R0+URZ+0xd0], R3 ;  /* 0x0000d003000075a7 */ /* 0x0022a400080011ff */
[----:B--2---:R-:W-:Y:S05]  /*2f50*/  @!P0 NANOSLEEP.SYNCS 0x989680 ;  /* 0x009896800000895d */ /* 0x004fea0003900000 */
[----:B------:R-:W2:Y:S02]  /*2f60*/  @!P0 SYNCS.PHASECHK.TRANS64 P0, [R0+URZ+0xd0], R3 ;  /* 0x0000d003000085a7 */ /* 0x000ea400080010ff */
[----:B--2---:R-:W-:Y:S05]  /*2f70*/  @P0 EXIT ;  /* 0x000000000000094d */ /* 0x004fea0003800000 */
[----:B------:R-:W-:Y:S05]  /*2f80*/  BRA `(.L_x_57) ;  /* 0xfffffffc00ec7947 */ /* 0x000fea000383ffff */
.L_x_50:
[----:B------:R-:W-:Y:S05]  /*2f90*/  BRA.U UP4, `(.L_x_58) ;  /* 0x0000001104d47547 */ /* 0x000fea000b800000 */
[----:B------:R-:W-:Y:S01]  /*2fa0*/  UMOV UR6, 0x40 ;  /* 0x0000004000067882 */ /* 0x000fe20000000000 */
[----:B------:R-:W-:Y:S01]  /*2fb0*/  NOP ;  /* 0x0000000000007918 */ /* 0x000fe20000000000 */
[----:B------:R-:W-:Y:S01]  /*2fc0*/  ULEA UR6, UR37, UR6, 0x18 ;  /* 0x0000000625067291 */ /* 0x000fe2000f8ec0ff */
[----:B------:R-:W-:Y:S02]  /*2fd0*/  UMOV UR7, 0x400 ;  /* 0x0000040000077882 */ /* 0x000fe40000000000 */
[----:B------:R-:W-:-:S06]  /*2fe0*/  ULEA UR37, UR37, UR7, 0x18 ;  /* 0x0000000725257291 */ /* 0x000fcc000f8ec0ff */
[----:B------:R-:W1:Y:S02]  /*2ff0*/  LDS.U8 R2, [UR6+0x1c] ;  /* 0x00001c06ff027984 */ /* 0x000e640008000000 */
[----:B-1----:R-:W-:-:S13]  /*3000*/  ISETP.NE.AND P0, PT, R2, RZ, PT ;  /* 0x000000ff0200720c */ /* 0x002fda0003f05270 */
[----:B------:R-:W-:Y:S05]  /*3010*/  @P0 BRA `(.L_x_59) ;  /* 0x0000000400080947 */ /* 0x000fea0003800000 */
[----:B------:R-:W-:Y:S02]  /*3020*/  UISETP.NE.U32.AND UP0, UPT, UR5, 0x1, UPT ;  /* 0x000000010500788c */ /* 0x000fe4000bf05070 */
[----:B------:R-:W-:-:S07]  /*3030*/  UIADD3 UR8, UPT, UPT, UR6, 0x8, URZ ;  /* 0x0000000806087890 */ /* 0x000fce000fffe0ff */
[----:B------:R-:W-:Y:S05]  /*3040*/  BRA.U !UP0, `(.L_x_60) ;  /* 0x00000001089c7547 */ /* 0x000fea000b800000 */
[----:B------:R-:W-:Y:S01]  /*3050*/  ELECT P0, URZ, PT ;  /* 0x0000000000ff782f */ /* 0x000fe20003800000 */
[----:B------:R-:W-:-:S12]  /*3060*/  BSSY B0, `(.L_x_60) ;  /* 0x0000025000007945 */ /* 0x000fd80003800000 */
[----:B------:R-:W-:Y:S05]  /*3070*/  @!P0 BRA `(.L_x_61) ;  /* 0x00000000008c8947 */ /* 0x000fea0003800000 */
[----:B------:R-:W-:-:S05]  /*3080*/  UMOV UR7, 0x10 ;  /* 0x0000001000077882 */ /* 0x000fca0000000000 */
[----:B------:R-:W-:Y:S04]  /*3090*/  DEPBAR.LE SB1, 0x36 ;  /* 0x00009d800000791a */ /* 0x000fe80000000000 */
[----:B------:R-:W1:Y:S02]  /*30a0*/  UTCATOMSWS.2CTA.FIND_AND_SET.ALIGN UP1, UR7, UR7 ;  /* 0x00000007000775e3 */ /* 0x000e640008220800 */
[----:B-1----:R-:W-:Y:S01]  /*30b0*/  MOV R11, UR7 ;  /* 0x00000007000b7c02 */ /* 0x002fe20008000f00 */
[----:B------:R-:W-:Y:S06]  /*30c0*/  BRA.U UP1, `(.L_x_62) ;  /* 0x0000000101187547 */ /* 0x000fec000b800000 */
.L_x_63:
[----:B------:R-:W-:Y:S05]  /*30d0*/  NANOSLEEP 0x64 ;  /* 0x000000640000795d */ /* 0x000fea0003800000 */
[----:B------:R-:W-:-:S05]  /*30e0*/  UMOV UR7, 0x10 ;  /* 0x0000001000077882 */ /* 0x000fca0000000000 */
[----:B------:R-:W-:Y:S04]  /*30f0*/  DEPBAR.LE SB1, 0x36 ;  /* 0x00009d800000791a */ /* 0x000fe80000000000 */
[----:B------:R-:W1:Y:S02]  /*3100*/  UTCATOMSWS.2CTA.FIND_AND_SET.ALIGN UP1, UR7, UR7 ;  /* 0x00000007000775e3 */ /* 0x000e640008220800 */
[----:B-1----:R-:W-:Y:S01]  /*3110*/  MOV R11, UR7 ;  /* 0x00000007000b7c02 */ /* 0x002fe20008000f00 */
[----:B------:R-:W-:Y:S05]  /*3120*/  BRA.U !UP1, `(.L_x_63) ;  /* 0xfffffffd09e87547 */ /* 0x000fea000b83ffff */
.L_x_62:
[----:B------:R-:W1:Y:S01]  /*3130*/  LDS R5, [UR6+0x10] ;  /* 0x00001006ff057984 */ /* 0x000e620008000800 */
[----:B------:R-:W-:Y:S01]  /*3140*/  IMAD.U32 R3, RZ, RZ, UR37 ;  /* 0x00000025ff037e24 */ /* 0x000fe2000f8e00ff */
[----:B------:R-:W-:-:S03]  /*3150*/  MOV R2, UR4 ;  /* 0x0000000400027c02 */ /* 0x000fc60008000f00 */
[----:B------:R-:W-:Y:S01]  /*3160*/  VIADD R3, R3, 0x170 ;  /* 0x0000017003037836 */ /* 0x000fe20000000000 */
[----:B-1----:R-:W-:-:S04]  /*3170*/  SHF.L.U32 R5, R5, 0x1f, RZ ;  /* 0x0000001f05057819 */ /* 0x002fc800000006ff */
[----:B------:R-:W1:Y:S02]  /*3180*/  SYNCS.PHASECHK.TRANS64.TRYWAIT P0, [UR6+0x8], R5 ;  /* 0x00000805ff0075a7 */ /* 0x000e640008001106 */
[----:B-1----:R-:W-:Y:S05]  /*3190*/  @P0 BRA `(.L_x_64) ;  /* 0x0000000000080947 */ /* 0x002fea0003800000 */
[----:B------:R-:W1:Y:S02]  /*31a0*/  SYNCS.PHASECHK.TRANS64.TRYWAIT P0, [UR6+0x8], R5 ;  /* 0x00000805ff0075a7 */ /* 0x000e640008001106 */
[----:B-1----:R-:W-:Y:S05]  /*31b0*/  @!P0 BRA `(.L_x_65) ;  /* 0x0000005c00548947 */ /* 0x002fea0003800000 */
.L_x_64:
[----:B-1----:R-:W-:Y:S01]  /*31c0*/  HFMA2 R4, -RZ, RZ, 0, 5.9604644775390625e-08 ;  /* 0x00000001ff047431 */ /* 0x002fe200000001ff */
[----:B------:R-:W-:Y:S01]  /*31d0*/  UPRMT UR7, UR4, 0x654, UR8 ;  /* 0x0000065404077896 */ /* 0x000fe20008000008 */
[----:B------:R-:W-:Y:S01]  /*31e0*/  IMAD.MOV.U32 R6, RZ, RZ, 0xffff ;  /* 0x0000ffffff067424 */ /* 0x000fe200078e00ff */
[----:B------:R-:W-:Y:S01]  /*31f0*/  PRMT R2, R2, 0x654, R3 ;  /* 0x0000065402027816 */ /* 0x000fe20000000003 */
[----:B------:R-:W-:Y:S02]  /*3200*/  IMAD.MOV.U32 R5, RZ, RZ, 0x4 ;  /* 0x00000004ff057424 */ /* 0x000fe400078e00ff */
[----:B------:R-:W-:Y:S01]  /*3210*/  IMAD.SHL.U32 R9, R11, 0x20, RZ ;  /* 0x000000200b097824 */ /* 0x000fe200078e00ff */
[----:B------:R-:W-:Y:S02]  /*3220*/  MOV R3, UR7 ;  /* 0x0000000700037c02 */ /* 0x000fe40008000f00 */
[-C--:B------:R-:W-:Y:S01]  /*3230*/  SHF.L.U32 R7, R6, R11.reuse, RZ ;  /* 0x0000000b06077219 */ /* 0x080fe200000006ff */
[----:B------:R1:W-:Y:S01]  /*3240*/  SYNCS.ARRIVE.TRANS64.RED RZ, [UR7], R5 ;  /* 0x00000005ffff79a7 */ /* 0x0003e20008000407 */
[----:B------:R-:W-:Y:S01]  /*3250*/  SHF.L.U32 R6, R4, R11, RZ ;  /* 0x0000000b04067219 */ /* 0x000fe200000006ff */
[----:B------:R1:W-:Y:S04]  /*3260*/  STS [UR37+0x170], R9 ;  /* 0x00017009ff007988 */ /* 0x0003e80008000825 */
[----:B------:R1:W-:Y:S04]  /*3270*/  STAS [R2.64], R11 ;  /* 0x0000000b02007dbd */ /* 0x0003e8000c0008ff */
[----:B------:R1:W-:Y:S04]  /*3280*/  ATOMS.OR RZ, [UR6+0x14], R7 ;  /* 0x00001407ffff798c */ /* 0x0003e8000b000006 */
[----:B------:R1:W-:Y:S04]  /*3290*/  ATOMS.OR RZ, [UR6+0x18], R6 ;  /* 0x00001806ffff798c */ /* 0x0003e8000b000006 */
[----:B------:R1:W-:Y:S02]  /*32a0*/  ATOMS.XOR RZ, [UR6+0x10], R4 ;  /* 0x00001004ffff798c */ /* 0x0003e4000b800006 */
.L_x_61:
[----:B------:R-:W-:Y:S05]  /*32b0*/  BSYNC B0 ;  /* 0x0000000000007941 */ /* 0x000fea0003800000 */
.L_x_60:
[----:B------:R-:W-:Y:S05]  /*32c0*/  BRA.U UP0, `(.L_x_66) ;  /* 0x00000001006c7547 */ /* 0x000fea000b800000 */
[----:B------:R-:W-:-:S03]  /*32d0*/  UMOV UR7, 0xffffffff ;  /* 0xffffffff00077882 */ /* 0x000fc60000000000 */
[----:B------:R-:W-:Y:S05]  /*32e0*/  BRA.DIV UR7, `(.L_x_67) ;  /* 0x0000005e07207947 */ /* 0x000fea000b800000 */
[----:B------:R-:W-:-:S13]  /*32f0*/  ELECT P6, URZ, PT ;  /* 0x0000000000ff782f */ /* 0x000fda00038c0000 */
.L_x_175:
[----:B------:R-:W-:Y:S05]  /*3300*/  @!P6 BRA `(.L_x_66) ;  /* 0x00000000005ce947 */ /* 0x000fea0003800000 */
[----:B-1----:R-:W1:Y:S02]  /*3310*/  LDS R3, [UR6+0x10] ;  /* 0x00001006ff037984 */ /* 0x002e640008000800 */
[----:B-1----:R-:W-:-:S04]  /*3320*/  SHF.L.U32 R3, R3, 0x1f, RZ ;  /* 0x0000001f03037819 */ /* 0x002fc800000006ff */
[----:B------:R-:W1:Y:S02]  /*3330*/  SYNCS.PHASECHK.TRANS64.TRYWAIT P0, [UR6+0x8], R3 ;  /* 0x00000803ff0075a7 */ /* 0x000e640008001106 */
[----:B-1----:R-:W-:Y:S05]  /*3340*/  @P0 BRA `(.L_x_68) ;  /* 0x0000000000080947 */ /* 0x002fea0003800000 */
[----:B------:R-:W1:Y:S02]  /*3350*/  SYNCS.PHASECHK.TRANS64.TRYWAIT P0, [UR6+0x8], R3 ;  /* 0x00000803ff0075a7 */ /* 0x000e640008001106 */
[----:B-1----:R-:W-:Y:S05]  /*3360*/  @!P0 BRA `(.L_x_69) ;  /* 0x0000005c00208947 */ /* 0x002fea0003800000 */
.L_x_68:
[----:B------:R-:W2:Y:S01]  /*3370*/  LDS R5, [UR37+0x170] ;  /* 0x00017025ff057984 */ /* 0x000ea20008000800 */
[----:B-1----:R-:W-:Y:S02]  /*3380*/  HFMA2 R2, -RZ, RZ, 0, 5.9604644775390625e-08 ;  /* 0x00000001ff027431 */ /* 0x002fe400000001ff */
[----:B------:R-:W-:Y:S01]  /*3390*/  IMAD.MOV.U32 R3, RZ, RZ, 0xffff ;  /* 0x0000ffffff037424 */ /* 0x000fe200078e00ff */
[----:B------:R-:W-:Y:S01]  /*33a0*/  UPRMT UR7, UR4, 0x654, UR8 ;  /* 0x0000065404077896 */ /* 0x000fe20008000008 */
[----:B--2---:R-:W-:-:S03]  /*33b0*/  IMAD.SHL.U32 R4, R5, 0x20, RZ ;  /* 0x0000002005047824 */ /* 0x004fc600078e00ff */
[-C--:B------:R-:W-:Y:S02]  /*33c0*/  SHF.L.U32 R3, R3, R5.reuse, RZ ;  /* 0x0000000503037219 */ /* 0x080fe400000006ff */
[----:B------:R-:W-:Y:S01]  /*33d0*/  SHF.L.U32 R5, R2, R5, RZ ;  /* 0x0000000502057219 */ /* 0x000fe200000006ff */
[----:B------:R2:W-:Y:S04]  /*33e0*/  STS [UR37+0x170], R4 ;  /* 0x00017004ff007988 */ /* 0x0005e80008000825 */
[----:B------:R2:W-:Y:S04]  /*33f0*/  ATOMS.OR RZ, [UR6+0x14], R3 ;  /* 0x00001403ffff798c */ /* 0x0005e8000b000006 */
[----:B------:R2:W-:Y:S01]  /*3400*/  ATOMS.OR RZ, [UR6+0x18], R5 ;  /* 0x00001805ffff798c */ /* 0x0005e2000b000006 */
[----:B------:R-:W-:Y:S03]  /*3410*/  SYNCS.ARRIVE.TRANS64.RED.A1T0 RZ, [UR7], RZ ;  /* 0x000000ffffff79a7 */ /* 0x000fe60008100407 */
[----:B------:R2:W-:Y:S01]  /*3420*/  ATOMS.XOR RZ, [UR6+0x10], R2 ;  /* 0x00001002ffff798c */ /* 0x0005e2000b800006 */
[----:B------:R-:W-:Y:S05]  /*3430*/  BRA `(.L_x_66) ;  /* 0x0000000000107947 */ /* 0x000fea0003800000 */
.L_x_59:
[----:B------:R-:W-:-:S05]  /*3440*/  MOV R2, 0xffffffff ;  /* 0xffffffff00027802 */ /* 0x000fca0000000f00 */
[----:B------:R1:W-:Y:S02]  /*3450*/  STS [UR37+0x170], R2 ;  /* 0x00017002ff007988 */ /* 0x0003e40008000825 */
[----:B-1----:R-:W-:Y:S02]  /*3460*/  MOV R2, 0x3480 ;  /* 0x0000348000027802 */ /* 0x002fe40000000f00 */
[----:B-----5:R-:W-:Y:S05]  /*3470*/  CALL.REL.NOINC `($__internal_1_$__cuda_sm10x_tcgen05_guardrail_trap_phase_invalid_during_alloc) ;  /* 0x0000006000f47944 */ /* 0x020fea0003c00000 */
.L_x_66:
[----:B------:R-:W-:Y:S05]  /*3480*/  WARPSYNC.ALL ;  /* 0x0000000000007948 */ /* 0x000fea0003800000 */
[----:B------:R-:W3:Y:S01]  /*3490*/  S2UR UR7, SR_CgaCtaId ;  /* 0x00000000000779c3 */ /* 0x000ee20000008800 */
[----:B------:R-:W-:Y:S01]  /*34a0*/  UMOV UR6, 0x400 ;  /* 0x0000040000067882 */ /* 0x000fe20000000000 */
[----:B------:R-:W-:-:S06]  /*34b0*/  NOP ;  /* 0x0000000000007918 */ /* 0x000fcc0000000000 */
[----:B------:R-:W-:Y:S06]  /*34c0*/  BAR.ARV 0x6, 0xa0 ;  /* 0x0182800000007b1d */ /* 0x000fec0000002000 */
[----:B------:R-:W4:Y:S01]  /*34d0*/  LDCU UR8, c[0x0][0x38c] ;  /* 0x00007180ff0877ac */ /* 0x000f220008000800 */
[----:B------:R-:W-:Y:S01]  /*34e0*/  LOP3.LUT R0, R0, 0xffff, RZ, 0xc0, !PT ;  /* 0x0000ffff00007812 */ /* 0x000fe200078ec0ff */
[----:B-1----:R-:W-:Y:S01]  /*34f0*/  IMAD.MOV.U32 R9, RZ, RZ, 0x1 ;  /* 0x00000001ff097424 */ /* 0x002fe200078e00ff */
[----:B------:R-:W-:Y:S01]  /*3500*/  LOP3.LUT R8, R8, 0xffff, RZ, 0xc0, !PT ;  /* 0x0000ffff08087812 */ /* 0x000fe200078ec0ff */
[----:B------:R-:W-:Y:S01]  /*3510*/  UMOV UR18, URZ ;  /* 0x000000ff00127c82 */ /* 0x000fe20008000000 */
[----:B------:R-:W-:Y:S01]  /*3520*/  R2UR UR11, R0 ;  /* 0x00000000000b72ca */ /* 0x000fe200000e0000 */
[----:B------:R-:W-:Y:S01]  /*3530*/  UMOV UR17, URZ ;  /* 0x000000ff00117c82 */ /* 0x000fe20008000000 */
[----:B------:R-:W-:Y:S01]  /*3540*/  R2UR UR12, R8 ;  /* 0x00000000080c72ca */ /* 0x000fe200000e0000 */
[----:B------:R-:W-:Y:S01]  /*3550*/  IMAD.MOV.U32 R8, RZ, RZ, RZ ;  /* 0x000000ffff087224 */ /* 0x000fe200078e00ff */
[----:B------:R-:W-:Y:S01]  /*3560*/  UMOV UR16, URZ ;  /* 0x000000ff00107c82 */ /* 0x000fe20008000000 */
[----:B---3--:R-:W-:-:S02]  /*3570*/  ULEA UR7, UR7, UR6, 0x18 ;  /* 0x0000000607077291 */ /* 0x008fc4000f8ec0ff */
[----:B------:R-:W-:Y:S02]  /*3580*/  UISETP.NE.AND UP2, UPT, UR5, URZ, UPT ;  /* 0x000000ff0500728c */ /* 0x000fe4000bf45270 */
[----:B------:R-:W-:Y:S02]  /*3590*/  UIADD3 UR13, UPT, UPT, UR7, 0x4300, URZ ;  /* 0x00004300070d7890 */ /* 0x000fe4000fffe0ff */
[----:B------:R-:W-:Y:S02]  /*35a0*/  UIADD3 UR20, UPT, UPT, UR7, 0x12300, URZ ;  /* 0x0001230007147890 */ /* 0x000fe4000fffe0ff */
[----:B----4-:R-:W-:Y:S01]  /*35b0*/  UIADD3 UR8, UPT, UPT, UR8, 0x3f, URZ ;  /* 0x0000003f08087890 */ /* 0x010fe2000fffe0ff */
[----:B--2---:R-:W1:Y:S01]  /*35c0*/  LDS R2, [UR7+0x170] ;  /* 0x00017007ff027984 */ /* 0x004e620008000800 */
[----:B------:R-:W-:Y:S02]  /*35d0*/  USHF.R.U32.HI UR13, URZ, 0x4, UR13 ;  /* 0x00000004ff0d7899 */ /* 0x000fe4000801160d */
[----:B------:R-:W-:-:S02]  /*35e0*/  USHF.R.S32.HI UR6, URZ, 0x1f, UR8 ;  /* 0x0000001fff067899 */ /* 0x000fc40008011408 */
[----:B------:R-:W-:Y:S02]  /*35f0*/  USHF.R.U32.HI UR20, URZ, 0x4, UR20 ;  /* 0x00000004ff147899 */ /* 0x000fe40008011614 */
[----:B------:R-:W-:Y:S02]  /*3600*/  ULEA.HI UR6, UR6, UR8, URZ, 0x6 ;  /* 0x0000000806067291 */ /* 0x000fe4000f8f30ff */
[----:B------:R-:W-:Y:S02]  /*3610*/  ULOP3.LUT UR13, UR13, 0x3fff, URZ, 0xc0, !UPT ;  /* 0x00003fff0d0d7892 */ /* 0x000fe4000f8ec0ff */
[----:B------:R-:W-:Y:S01]  /*3620*/  USHF.R.S32.HI UR6, URZ, 0x6, UR6 ;  /* 0x00000006ff067899 */ /* 0x000fe20008011406 */
[----:B------:R-:W-:Y:S01]  /*3630*/  UMOV UR28, 0x0 ;  /* 0x00000000001c7882 */ /* 0x000fe20000000000 */
[----:B------:R-:W-:Y:S02]  /*3640*/  UMOV UR29, 0x8210010 ;  /* 0x08210010001d7882 */ /* 0x000fe40000000000 */
[----:B------:R-:W-:-:S02]  /*3650*/  UISETP.LT.AND UP0, UPT, UR6, 0x1, UPT ;  /* 0x000000010600788c */ /* 0x000fc4000bf01270 */
[----:B------:R-:W-:Y:S02]  /*3660*/  ULOP3.LUT UR20, UR20, 0x3fff, URZ, 0xc0, !UPT ;  /* 0x00003fff14147892 */ /* 0x000fe4000f8ec0ff */
[----:B------:R-:W-:Y:S02]  /*3670*/  ULOP3.LUT UR13, UR13, 0x10000, URZ, 0xfc, !UPT ;  /* 0x000100000d0d7892 */ /* 0x000fe4000f8efcff */
[----:B------:R-:W-:Y:S01]  /*3680*/  USEL UR19, UR6, 0x1, !UP0 ;  /* 0x0000000106137887 */ /* 0x000fe2000c000000 */
[----:B------:R-:W-:Y:S01]  /*3690*/  UMOV UR26, 0x0 ;  /* 0x00000000001a7882 */ /* 0x000fe20000000000 */
[----:B------:R-:W-:Y:S01]  /*36a0*/  UMOV UR27, 0x8210010 ;  /* 0x08210010001b7882 */ /* 0x000fe20000000000 */
[----:B------:R-:W-:Y:S01]  /*36b0*/  UMOV UR24, 0x0 ;  /* 0x0000000000187882 */ /* 0x000fe20000000000 */
[----:B------:R-:W-:Y:S01]  /*36c0*/  UMOV UR25, 0x8210010 ;  /* 0x0821001000197882 */ /* 0x000fe20000000000 */
[----:B------:R-:W-:Y:S01]  /*36d0*/  UMOV UR22, 0x0 ;  /* 0x0000000000167882 */ /* 0x000fe20000000000 */
[----:B------:R-:W-:Y:S01]  /*36e0*/  UMOV UR23, 0x8210010 ;  /* 0x0821001000177882 */ /* 0x000fe20000000000 */
[----:B-1----:R-:W-:-:S02]  /*36f0*/  R2UR UR21, R2 ;  /* 0x00000000021572ca */ /* 0x002fc400000e0000 */
[----:B------:R-:W-:-:S13]  /*3700*/  CS2R R2, SRZ ;  /* 0x0000000000027805 */ /* 0x000fda000001ff00 */
.L_x_77:
[C---:B------:R-:W-:Y:S02]  /*3710*/  LEA R0, R8.reuse, UR7, 0x3 ;  /* 0x0000000708007c11 */ /* 0x040fe4000f8e18ff */
[----:B------:R-:W-:Y:S02]  /*3720*/  SHF.L.U32 R5, R3, 0x1f, RZ ;  /* 0x0000001f03057819 */ /* 0x000fe400000006ff */
[----:B------:R-:W-:Y:S02]  /*3730*/  LEA R4, R8, UR7, 0x4 ;  /* 0x0000000708047c11 */ /* 0x000fe4000f8e20ff */
[----:B------:R-:W1:Y:S02]  /*3740*/  SYNCS.PHASECHK.TRANS64.TRYWAIT P0, [R0+URZ+0xc0], R5 ;  /* 0x0000c005000075a7 */ /* 0x000e6400080011ff */
[----:B-1-34-:R-:W-:Y:S05]  /*3750*/  @!P0 BRA `(.L_x_70) ;  /* 0x00000058003c8947 */ /* 0x01afea0003800000 */
.L_x_176:
[----:B-1----:R-:W1:Y:S01]  /*3760*/  LDS.128 R4, [R4+0x150] ;  /* 0x0001500004047984 */ /* 0x002e620000000c00 */
[----:B------:R-:W-:Y:S02]  /*3770*/  VIADD R0, R0, 0xd0 ;  /* 0x000000d000007836 */ /* 0x000fe40000000000 */
[----:B------:R-:W-:Y:S01]  /*3780*/  VIADD R8, R8, 0x1 ;  /* 0x0000000108087836 */ /* 0x000fe20000000000 */
[----:B------:R-:W-:Y:S01]  /*3790*/  @!PT LDS RZ, [RZ] ;  /* 0x00000000fffff984 */ /* 0x000fe20000000800 */
[----:B------:R-:W-:Y:S01]  /*37a0*/  @!PT LDS RZ, [RZ] ;  /* 0x00000000fffff984 */ /* 0x000fe20000000800 */
[----:B------:R-:W-:Y:S01]  /*37b0*/  @!PT LDS RZ, [RZ] ;  /* 0x00000000fffff984 */ /* 0x000fe20000000800 */
[----:B------:R-:W-:Y:S01]  /*37c0*/  @!PT LDS RZ, [RZ] ;  /* 0x00000000fffff984 */ /* 0x000fe20000000800 */
[----:B------:R2:W-:Y:S06]  /*37d0*/  MEMBAR.ALL.CTA ;  /* 0x0000000000007992 */ /* 0x0005ec0000008000 */
[----:B--2---:R-:W2:Y:S01]  /*37e0*/  FENCE.VIEW.ASYNC.S ;  /* 0x00000000000073c6 */ /* 0x004ea20000000000 */
[----:B------:R-:W-:-:S04]  /*37f0*/  PRMT R0, RZ, 0x654, R0 ;  /* 0x00000654ff007816 */ /* 0x000fc80000000000 */
[----:B--2---:R2:W-:Y:S01]  /*3800*/  SYNCS.ARRIVE.TRANS64.RED.A1T0 RZ, [R0+URZ], RZ ;  /* 0x000000ff00ff79a7 */ /* 0x0045e200081004ff */
[----:B-1----:R-:W-:Y:S01]  /*3810*/  LOP3.LUT P1, RZ, R6, 0x1, RZ, 0xc0, !PT ;  /* 0x0000000106ff7812 */ /* 0x002fe2000782c0ff */
[----:B--2---:R-:W-:-:S12]  /*3820*/  BRA.U UP2, `(.L_x_71) ;  /* 0x0000000502087547 */ /* 0x004fd8000b800000 */
[----:B------:R-:W1:Y:S01]  /*3830*/  LDCU UR8, c[0x0][0x38c] ;  /* 0x00007180ff0877ac */ /* 0x000e620008000800 */
[----:B------:R-:W-:Y:S02]  /*3840*/  PLOP3.LUT P2, PT, PT, PT, PT, 0x80, 0x8 ;  /* 0x000000000008781c */ /* 0x000fe40003f4f070 */
[----:B------:R-:W-:Y:S01]  /*3850*/  SHF.L.U32 R5, R9, 0x1f, RZ ;  /* 0x0000001f09057819 */ /* 0x000fe200000006ff */
[----:B------:R-:W-:Y:S02]  /*3860*/  ULEA UR9, UR18, UR7, 0x3 ;  /* 0x0000000712097291 */ /* 0x000fe4000f8e18ff */
[----:B------:R-:W-:Y:S02]  /*3870*/  ULEA UR10, UR18, UR21, 0x6 ;  /* 0x00000015120a7291 */ /* 0x000fe4000f8e30ff */
[----:B-1----:R-:W-:-:S06]  /*3880*/  UISETP.GE.AND UP0, UPT, UR8, 0x1, UPT ;  /* 0x000000010800788c */ /* 0x002fcc000bf06270 */
[----:B------:R-:W-:-:S05]  /*3890*/  PLOP3.LUT P0, PT, PT, PT, UP0, 0x80, 0x8 ;  /* 0x000000000008781c */ /* 0x000fca0003f0f008 */
[----:B------:R-:W-:-:S08]  /*38a0*/  @UP0 ULEA UR8, UR17, UR7, 0x3 ;  /* 0x0000000711080291 */ /* 0x000fd0000f8e18ff */
[----:B------:R-:W-:-:S04]  /*38b0*/  @P0 SHF.L.U32 R0, R2, 0x1f, RZ ;  /* 0x0000001f02000819 */ /* 0x000fc800000006ff */
[----:B------:R1:W2:Y:S01]  /*38c0*/  @P0 SYNCS.PHASECHK.TRANS64.TRYWAIT P2, [UR8], R0 ;  /* 0x00000000ff0005a7 */ /* 0x0002a20008041108 */
[----:B------:R-:W3:Y:S02]  /*38d0*/  SYNCS.PHASECHK.TRANS64.TRYWAIT P0, [UR9+0x100], R5 ;  /* 0x00010005ff0075a7 */ /* 0x000ee40008001109 */
[----:B-123--:R-:W-:Y:S05]  /*38e0*/  @!P0 BRA `(.L_x_72) ;  /* 0x0000005400ec8947 */ /* 0x00efea0003800000 */
.L_x_178:
[----:B------:R-:W-:Y:S01]  /*38f0*/  UMOV UR15, UR16 ;  /* 0x00000010000f7c82 */ /* 0x000fe20008000000 */
[----:B------:R-:W-:Y:S05]  /*3900*/  BRA.U !UP0, `(.L_x_73) ;  /* 0x0000000108c07547 */ /* 0x000fea000b800000 */
[----:B------:R-:W-:Y:S02]  /*3910*/  UIADD3 UR15, UPT, UPT, UR19, UR16, URZ ;  /* 0x00000010130f7290 */ /* 0x000fe4000fffe0ff */
[----:B------:R-:W-:Y:S01]  /*3920*/  UPLOP3.LUT UP3, UPT, UPT, UPT, UPT, 0x40, 0x4 ;  /* 0x000000000004789c */ /* 0x000fe20003f6e870 */
[----:B------:R-:W-:Y:S01]  /*3930*/  UMOV UR14, UR6 ;  /* 0x00000006000e7c82 */ /* 0x000fe20008000000 */
[----:B------:R-:W-:-:S09]  /*3940*/  UMOV UR46, UR17 ;  /* 0x00000011002e7c82 */ /* 0x000fd20008000000 */
.L_x_76:
[----:B--2---:R-:W-:Y:S01]  /*3950*/  ULEA UR8, UR46, UR7, 0x3 ;  /* 0x000000072e087291 */ /* 0x004fe2000f8e18ff */
[----:B---3--:R-:W-:Y:S11]  /*3960*/  @P2 BRA `(.L_x_74) ;  /* 0x00000000000c2947 */ /* 0x008ff60003800000 */
[----:B-1----:R-:W-:Y:S04]  /*3970*/  SHF.L.U32 R5, R2, 0x1f, RZ ;  /* 0x0000001f02057819 */ /* 0x002fe800000006ff */
[----:B------:R-:W1:Y:S02]  /*3980*/  SYNCS.PHASECHK.TRANS64.TRYWAIT P0, [UR8], R5 ;  /* 0x00000005ff0075a7 */ /* 0x000e640008001108 */
[----:B-1----:R-:W-:Y:S05]  /*3990*/  @!P0 BRA `(.L_x_75) ;  /* 0x0000005400d88947 */ /* 0x002fea0003800000 */
.L_x_74:
[----:B------:R-:W-:Y:S01]  /*39a0*/  UISETP.NE.AND UP0, UPT, UR14, 0x1, UPT ;  /* 0x000000010e00788c */ /* 0x000fe2000bf05270 */
[----:B------:R-:W-:Y:S01]  /*39b0*/  PLOP3.LUT P2, PT, PT, PT, PT, 0x80, 0x8 ;  /* 0x000000000008781c */ /* 0x000fe20003f4f070 */
[----:B------:R-:W-:Y:S02]  /*39c0*/  UIADD3 UR17, UPT, UPT, UR46, 0x1, URZ ;  /* 0x000000012e117890 */ /* 0x000fe4000fffe0ff */
[----:B------:R-:W-:Y:S02]  /*39d0*/  ULEA UR32, UR46, UR20, 0x9 ;  /* 0x000000142e207291 */ /* 0x000fe4000f8e48ff */
[----:B------:R-:W-:Y:S01]  /*39e0*/  UISETP.NE.AND UP1, UPT, UR17, 0x7, UPT ;  /* 0x000000071100788c */ /* 0x000fe2000bf25270 */
[----:B------:R-:W-:Y:S01]  /*39f0*/  PLOP3.LUT P0, PT, PT, PT, UP0, 0x80, 0x8 ;  /* 0x000000000008781c */ /* 0x000fe20003f0f008 */
[----:B------:R-:W-:Y:S02]  /*3a00*/  UIADD3 UR44, UPT, UPT, UR32, 0x80, URZ ;  /* 0x00000080202c7890 */ /* 0x000fe4000fffe0ff */
[----:B------:R-:W-:Y:S02]  /*3a10*/  USEL UR31, URZ, 0x1, UP1 ;  /* 0x00000001ff1f7887 */ /* 0x000fe40008800000 */
[----:B------:R-:W-:Y:S02]  /*3a20*/  USEL UR17, UR17, URZ, UP1 ;  /* 0x000000ff11117287 */ /* 0x000fe40008800000 */
[----:B------:R-:W-:Y:S02]  /*3a30*/  UIADD3 UR40, UPT, UPT, UR32, 0x100, URZ ;  /* 0x0000010020287890 */ /* 0x000fe4000fffe0ff */
[----:B------:R-:W-:Y:S01]  /*3a40*/  @UP0 ULEA UR30, UR17, UR7, 0x3 ;  /* 0x00000007111e0291 */ /* 0x000fe2000f8e18ff */
[----:B------:R-:W-:Y:S01]  /*3a50*/  LOP3.LUT R2, R2, UR31, RZ, 0x3c, !PT ;  /* 0x0000001f02027c12 */ /* 0x000fe2000f8e3cff */
[----:B------:R-:W-:Y:S02]  /*3a60*/  UIADD3 UR36, UPT, UPT, UR32, 0x180, URZ ;  /* 0x0000018020247890 */ /* 0x000fe4000fffe0ff */
[----:B------:R-:W-:Y:S01]  /*3a70*/  UIADD3 UR8, UPT, UPT, UR8, 0x38, URZ ;  /* 0x0000003808087890 */ /* 0x000fe2000fffe0ff */
[----:B-1----:R-:W-:Y:S01]  /*3a80*/  @P0 SHF.L.U32 R0, R2, 0x1f, RZ ;  /* 0x0000001f02000819 */ /* 0x002fe200000006ff */
[----:B------:R-:W-:Y:S02]  /*3a90*/  UIADD3 UR16, UPT, UPT, UR16, 0x1, URZ ;  /* 0x0000000110107890 */ /* 0x000fe4000fffe0ff */
[----:B------:R-:W-:Y:S01]  /*3aa0*/  UIADD3 UR14, UPT, UPT, UR14, -0x1, URZ ;  /* 0xffffffff0e0e7890 */ /* 0x000fe2000fffe0ff */
[----:B------:R2:W3:Y:S01]  /*3ab0*/  @P0 SYNCS.PHASECHK.TRANS64.TRYWAIT P2, [UR30], R0 ;  /* 0x00000000ff0005a7 */ /* 0x0004e2000804111e */
[----:B------:R-:W-:Y:S02]  /*3ac0*/  ULEA UR30, UR46, UR13, 0x9 ;  /* 0x0000000d2e1e7291 */ /* 0x000fe4000f8e48ff */
[----:B------:R-:W-:Y:S02]  /*3ad0*/  UISETP.NE.AND UP0, UPT, UR16, UR15, UPT ;  /* 0x0000000f1000728c */ /* 0x000fe4000bf05270 */
[----:B------:R-:W-:Y:S02]  /*3ae0*/  UIADD3 UR42, UPT, UPT, UR30, 0x2, URZ ;  /* 0x000000021e2a7890 */ /* 0x000fe4000fffe0ff */
[----:B------:R-:W-:Y:S02]  /*3af0*/  UIADD3 UR38, UPT, UPT, UR30, 0x4, URZ ;  /* 0x000000041e267890 */ /* 0x000fe4000fffe0ff */
[----:B------:R-:W-:Y:S01]  /*3b00*/  UIADD3 UR34, UPT, UPT, UR30, 0x6, URZ ;  /* 0x000000061e227890 */ /* 0x000fe2000fffe0ff */
[----:B------:R-:W-:Y:S01]  /*3b10*/  UMOV UR33, 0x40004040 ;  /* 0x4000404000217882 */ /* 0x000fe20000000000 */
[----:B------:R-:W-:Y:S01]  /*3b20*/  UMOV UR31, 0x40004040 ;  /* 0x40004040001f7882 */ /* 0x000fe20000000000 */
[----:B------:R-:W-:Y:S01]  /*3b30*/  UMOV UR45, 0x40004040 ;  /* 0x40004040002d7882 */ /* 0x000fe20000000000 */
[----:B------:R2:W-:Y:S01]  /*3b40*/  UTCHMMA.2CTA gdesc[UR30], gdesc[UR32], tmem[UR10], tmem[UR28], idesc[UR29], UP3 ;  /* 0x00ff1c201e0075ea */ /* 0x0005e20009a0000a */
[----:B------:R-:W-:Y:S01]  /*3b50*/  UPLOP3.LUT UP3, UPT, UPT, UPT, UPT, 0x80, 0x8 ;  /* 0x000000000008789c */ /* 0x000fe20003f6f070 */
[----:B------:R-:W-:Y:S01]  /*3b60*/  UMOV UR43, 0x40004040 ;  /* 0x40004040002b7882 */ /* 0x000fe20000000000 */
[----:B------:R-:W-:Y:S01]  /*3b70*/  UMOV UR41, 0x40004040 ;  /* 0x4000404000297882 */ /* 0x000fe20000000000 */
[----:B------:R2:W-:Y:S01]  /*3b80*/  UTCHMMA.2CTA gdesc[UR42], gdesc[UR44], tmem[UR10], tmem[UR26], idesc[UR27], UPT ;  /* 0x00ff1a2c2a0075ea */ /* 0x0005e2000ba0000a */
[----:B------:R-:W-:Y:S01]  /*3b90*/  UMOV UR39, 0x40004040 ;  /* 0x4000404000277882 */ /* 0x000fe20000000000 */
[----:B------:R-:W-:Y:S01]  /*3ba0*/  UMOV UR37, 0x40004040 ;  /* 0x4000404000257882 */ /* 0x000fe20000000000 */
[----:B------:R-:W-:Y:S01]  /*3bb0*/  UMOV UR35, 0x40004040 ;  /* 0x4000404000237882 */ /* 0x000fe20000000000 */
[----:B------:R2:W-:Y:S01]  /*3bc0*/  UTCHMMA.2CTA gdesc[UR38], gdesc[UR40], tmem[UR10], tmem[UR24], idesc[UR25], UPT ;  /* 0x00ff1828260075ea */ /* 0x0005e2000ba0000a */
[----:B------:R2:W-:Y:S01]  /*3bd0*/  UTCHMMA.2CTA gdesc[UR34], gdesc[UR36], tmem[UR10], tmem[UR22], idesc[UR23], UPT ;  /* 0x00ff1624220075ea */ /* 0x0005e2000ba0000a */
[----:B------:R2:W-:Y:S01]  /*3be0*/  UTCBAR.2CTA.MULTICAST [UR8], URZ, UR12 ;  /* 0x000000ff080073e9 */ /* 0x0005e2000820080c */
[----:B------:R-:W-:Y:S01]  /*3bf0*/  UMOV UR46, UR17 ;  /* 0x00000011002e7c82 */ /* 0x000fe20008000000 */
[----:B------:R-:W-:Y:S05]  /*3c00*/  BRA.U UP0, `(.L_x_76) ;  /* 0xfffffffd00507547 */ /* 0x000fea000b83ffff */
.L_x_73:
[----:B------:R-:W-:Y:S01]  /*3c10*/  UIADD3 UR9, UPT, UPT, UR9, 0xe0, URZ ;  /* 0x000000e009097890 */ /* 0x000fe2000fffe0ff */
[----:B------:R-:W-:-:S08]  /*3c20*/  UMOV UR16, UR15 ;  /* 0x0000000f00107c82 */ /* 0x000fd00008000000 */
[----:B------:R4:W-:Y:S01]  /*3c30*/  UTCBAR.2CTA.MULTICAST [UR9], URZ, UR11 ;  /* 0x000000ff090073e9 */ /* 0x0009e2000820080b */
[----:B------:R-:W-:Y:S02]  /*3c40*/  NOP ;  /* 0x0000000000007918 */ /* 0x000fe40000000000 */
.L_x_71:
[----:B------:R-:W-:Y:S01]  /*3c50*/  UIADD3 UR18, UPT, UPT, UR18, 0x1, URZ ;  /* 0x0000000112127890 */ /* 0x000fe2000fffe0ff */
[----:B------:R-:W-:-:S03]  /*3c60*/  ISETP.NE.AND P0, PT, R8, 0x2, PT ;  /* 0x000000020800780c */ /* 0x000fc60003f05270 */
[----:B------:R-:W-:Y:S01]  /*3c70*/  UISETP.NE.AND UP0, UPT, UR18, 0x4, UPT ;  /* 0x000000041200788c */ /* 0x000fe2000bf05270 */
[----:B-12---:R-:W-:Y:S02]  /*3c80*/  SEL R0, RZ, 0x1, P0 ;  /* 0x00000001ff007807 */ /* 0x006fe40000000000 */
[----:B------:R-:W-:Y:S01]  /*3c90*/  SEL R8, R8, RZ, P0 ;  /* 0x000000ff08087207 */ /* 0x000fe20000000000 */
[----:B------:R-:W-:Y:S01]  /*3ca0*/  USEL UR8, URZ, 0x1, UP0 ;  /* 0x00000001ff087887 */ /* 0x000fe20008000000 */
[----:B------:R-:W-:Y:S01]  /*3cb0*/  LOP3.LUT R3, R3, R0, RZ, 0x3c, !PT ;  /* 0x0000000003037212 */ /* 0x000fe200078e3cff */
[----:B------:R-:W-:-:S04]  /*3cc0*/  USEL UR18, UR18, URZ, UP0 ;  /* 0x000000ff12127287 */ /* 0x000fc80008000000 */
[----:B------:R-:W-:Y:S01]  /*3cd0*/  LOP3.LUT R9, R9, UR8, RZ, 0x3c, !PT ;  /* 0x0000000809097c12 */ /* 0x000fe2000f8e3cff */
[----:B------:R-:W-:Y:S07]  /*3ce0*/  @P1 BRA `(.L_x_77) ;  /* 0xfffffff800881947 */ /* 0x000fee000383ffff */
[----:B------:R-:W1:Y:S01]  /*3cf0*/  S2UR UR6, SR_CgaCtaId ;  /* 0x00000000000679c3 */ /* 0x000e620000008800 */
[----:B------:R-:W-:Y:S01]  /*3d00*/  ELECT P0, URZ, PT ;  /* 0x0000000000ff782f */ /* 0x000fe20003800000 */
[----:B------:R-:W-:Y:S01]  /*3d10*/  HFMA2 R0, -RZ, RZ, 0, 5.9604644775390625e-08 ;  /* 0x00000001ff007431 */ /* 0x000fe200000001ff */
[----:B------:R-:W-:-:S05]  /*3d20*/  UMOV UR8, 0x40 ;  /* 0x0000004000087882 */ /* 0x000fca0000000000 */
[----:B------:R-:W-:Y:S01]  /*3d30*/  UVIRTCOUNT.DEALLOC.SMPOOL 0x80 ;  /* 0x000000800000784c */ /* 0x000fe20000000000 */
[----:B------:R-:W-:Y:S02]  /*3d40*/  UISETP.NE.AND UP0, UPT, UR5, URZ, UPT ;  /* 0x000000ff0500728c */ /* 0x000fe4000bf05270 */
[----:B-1----:R-:W-:-:S09]  /*3d50*/  ULEA UR6, UR6, UR8, 0x18 ;  /* 0x0000000806067291 */ /* 0x002fd2000f8ec0ff */
[----:B------:R1:W-:Y:S01]  /*3d60*/  @P0 STS.U8 [UR6+0x1c], R0 ;  /* 0x00001c00ff000988 */ /* 0x0003e20008000006 */
[----:B------:R-:W-:Y:S05]  /*3d70*/  BRA.U UP0, `(.L_x_78) ;  /* 0x0000000100a07547 */ /* 0x000fea000b800000 */
[----:B------:R-:W-:Y:S01]  /*3d80*/  UIADD3 UR5, UPT, UPT, UR7, 0x100, URZ ;  /* 0x0000010007057890 */ /* 0x000fe2000fffe0ff */
[----:B------:R-:W-:-:S03]  /*3d90*/  SHF.L.U32 R3, R9, 0x1f, RZ ;  /* 0x0000001f09037819 */ /* 0x000fc600000006ff */
[----:B------:R-:W-:-:S09]  /*3da0*/  ULEA UR8, UR18, UR5, 0x3 ;  /* 0x0000000512087291 */ /* 0x000fd2000f8e18ff */
[----:B------:R-:W2:Y:S02]  /*3db0*/  SYNCS.PHASECHK.TRANS64.TRYWAIT P0, [UR8], R3 ;  /* 0x00000003ff0075a7 */ /* 0x000ea40008001108 */
[----:B--2---:R-:W-:Y:S05]  /*3dc0*/  @!P0 BRA `(.L_x_79) ;  /* 0x0000005000e48947 */ /* 0x004fea0003800000 */
.L_x_181:
[----:B----4-:R-:W-:-:S04]  /*3dd0*/  UIADD3 UR9, UPT, UPT, UR18, 0x1, URZ ;  /* 0x0000000112097890 */ /* 0x010fc8000fffe0ff */
        /* <DEDUP_REMOVED lines=8> */
.L_x_183:
        /* <DEDUP_REMOVED lines=9> */
.L_x_185:
[----:B------:R-:W-:-:S04]  /*3ef0*/  UIADD3 UR9, UPT, UPT, UR9, 0x1, URZ ;  /* 0x0000000109097890 */ /* 0x000fc8000fffe0ff */
[----:B------:R-:W-:-:S04]  /*3f00*/  UISETP.NE.AND UP1, UPT, UR9, 0x4, UPT ;  /* 0x000000040900788c */ /* 0x000fc8000bf25270 */
[----:B------:R-:W-:Y:S02]  /*3f10*/  USEL UR8, URZ, 0x1, UP1 ;  /* 0x00000001ff087887 */ /* 0x000fe40008800000 */
[----:B------:R-:W-:-:S04]  /*3f20*/  USEL UR9, UR9, URZ, UP1 ;  /* 0x000000ff09097287 */ /* 0x000fc80008800000 */
[----:B------:R-:W-:Y:S01]  /*3f30*/  ULEA UR9, UR9, UR5, 0x3 ;  /* 0x0000000509097291 */ /* 0x000fe2000f8e18ff */
[----:B-1----:R-:W-:-:S04]  /*3f40*/  LOP3.LUT R3, R2, UR8, RZ, 0x3c, !PT ;  /* 0x0000000802037c12 */ /* 0x002fc8000f8e3cff */
[----:B------:R-:W-:Y:S01]  /*3f50*/  SHF.L.U32 R3, R3, 0x1f, RZ ;  /* 0x0000001f03037819 */ /* 0x000fe200000006ff */
[----:B------:R-:W-:-:S04]  /*3f60*/  IMAD.U32 R0, RZ, RZ, UR9 ;  /* 0x00000009ff007e24 */ /* 0x000fc8000f8e00ff */
[----:B------:R1:W2:Y:S03]  /*3f70*/  SYNCS.PHASECHK.TRANS64.TRYWAIT P0, [R0+URZ], R3 ;  /* 0x00000003000075a7 */ /* 0x0002a600080011ff */
[----:B--2---:R-:W-:Y:S05]  /*3f80*/  @!P0 NANOSLEEP.SYNCS 0x989680 ;  /* 0x009896800000895d */ /* 0x004fea0003900000 */
[----:B------:R-:W2:Y:S02]  /*3f90*/  @!P0 SYNCS.PHASECHK.TRANS64 P0, [R0+URZ], R3 ;  /* 0x00000003000085a7 */ /* 0x000ea400080010ff */
[----:B--2---:R-:W-:Y:S05]  /*3fa0*/  @P0 BRA `(.L_x_82) ;  /* 0x0000000000200947 */ /* 0x004fea0003800000 */
.L_x_83:
[----:B--2---:R2:W4:Y:S02]  /*3fb0*/  SYNCS.PHASECHK.TRANS64.TRYWAIT P0, [R0+URZ], R3 ;  /* 0x00000003000075a7 */ /* 0x00452400080011ff */
[----:B----4-:R-:W-:Y:S05]  /*3fc0*/  @!P0 NANOSLEEP.SYNCS 0x989680 ;  /* 0x009896800000895d */ /* 0x010fea0003900000 */
[----:B------:R-:W4:Y:S02]  /*3fd0*/  @!P0 SYNCS.PHASECHK.TRANS64 P0, [R0+URZ], R3 ;  /* 0x00000003000085a7 */ /* 0x000f2400080010ff */
[----:B----4-:R-:W-:Y:S05]  /*3fe0*/  @!P0 BRA `(.L_x_83) ;  /* 0xfffffffc00f08947 */ /* 0x010fea000383ffff */
[----:B------:R-:W-:Y:S05]  /*3ff0*/  BRA `(.L_x_82) ;  /* 0x00000000000c7947 */ /* 0x000fea0003800000 */
.L_x_78:
[----:B------:R-:W-:-:S04]  /*4000*/  UIADD3 UR5, UPT, UPT, UR7, 0x140, URZ ;  /* 0x0000014007057890 */ /* 0x000fc8000fffe0ff */
[----:B------:R-:W-:-:S09]  /*4010*/  UPRMT UR5, UR4, 0x654, UR5 ;  /* 0x0000065404057896 */ /* 0x000fd20008000005 */
[----:B------:R-:W-:Y:S03]  /*4020*/  SYNCS.ARRIVE.TRANS64.RED.A1T0 RZ, [UR5], RZ ;  /* 0x000000ffffff79a7 */ /* 0x000fe60008100405 */
.L_x_82:
[----:B-12---:R-:W-:Y:S01]  /*4030*/  SHF.L.U32 R3, RZ, 0x1f, RZ ;  /* 0x0000001fff037819 */ /* 0x006fe200000006ff */
[----:B------:R-:W-:Y:S01]  /*4040*/  UIADD3 UR5, UPT, UPT, UR7, 0x140, URZ ;  /* 0x0000014007057890 */ /* 0x000fe2000fffe0ff */
[----:B------:R-:W-:Y:S02]  /*4050*/  PLOP3.LUT P0, PT, PT, PT, UP0, 0x80, 0x8 ;  /* 0x000000000008781c */ /* 0x000fe40003f0f008 */
[----:B------:R-:W1:Y:S02]  /*4060*/  SYNCS.PHASECHK.TRANS64.TRYWAIT P1, [UR7+0x140], R3 ;  /* 0x00014003ff0075a7 */ /* 0x000e640008021107 */
[----:B-1----:R-:W-:Y:S09]  /*4070*/  @!P1 BRA `(.L_x_84) ;  /* 0x0000005000809947 */ /* 0x002ff20003800000 */
.L_x_187:
[----:B------:R-:W-:Y:S01]  /*4080*/  @!UP0 UPRMT UR5, UR4, 0x654, UR5 ;  /* 0x0000065404058896 */ /* 0x000fe20008000005 */
[----:B------:R-:W-:Y:S02]  /*4090*/  UMOV UR8, 0xffff ;  /* 0x0000ffff00087882 */ /* 0x000fe40000000000 */
[----:B------:R-:W-:-:S06]  /*40a0*/  UMOV UR4, 0x1 ;  /* 0x0000000100047882 */ /* 0x000fcc0000000000 */
[----:B------:R-:W-:Y:S01]  /*40b0*/  @!P0 SYNCS.ARRIVE.TRANS64.RED.A1T0 RZ, [UR5], RZ ;  /* 0x000000ffffff89a7 */ /* 0x000fe20008100405 */
[----:B------:R-:W-:Y:S01]  /*40c0*/  NOP ;  /* 0x0000000000007918 */ /* 0x000fe20000000000 */
[----:B-1----:R-:W1:Y:S01]  /*40d0*/  LDS R0, [UR6+0x14] ;  /* 0x00001406ff007984 */ /* 0x002e620008000800 */
[----:B------:R-:W-:-:S04]  /*40e0*/  ULOP3.LUT UR5, UR21, 0xffff, URZ, 0xc0, !UPT ;  /* 0x0000ffff15057892 */ /* 0x000fc8000f8ec0ff */
[----:B------:R-:W-:-:S04]  /*40f0*/  USHF.R.U32.HI UR5, URZ, 0x5, UR5 ;  /* 0x00000005ff057899 */ /* 0x000fc80008011605 */
[----:B------:R-:W-:Y:S02]  /*4100*/  USHF.L.U32 UR8, UR8, UR5, URZ ;  /* 0x0000000508087299 */ /* 0x000fe400080006ff */
[----:B------:R-:W-:-:S04]  /*4110*/  USHF.L.U32 UR4, UR4, UR5, URZ ;  /* 0x0000000504047299 */ /* 0x000fc800080006ff */
[----:B-1----:R-:W-:-:S04]  /*4120*/  LOP3.LUT R0, R0, UR8, RZ, 0xc0, !PT ;  /* 0x0000000800007c12 */ /* 0x002fc8000f8ec0ff */
[----:B------:R-:W-:-:S13]  /*4130*/  ISETP.NE.AND P0, PT, R0, UR8, PT ;  /* 0x0000000800007c0c */ /* 0x000fda000bf05270 */
[----:B------:R-:W-:Y:S05]  /*4140*/  @P0 BRA `(.L_x_85) ;  /* 0x0000000000580947 */ /* 0x000fea0003800000 */
[----:B------:R-:W1:Y:S02]  /*4150*/  LDS R0, [UR6+0x18] ;  /* 0x00001806ff007984 */ /* 0x000e640008000800 */
[----:B-1----:R-:W-:-:S04]  /*4160*/  LOP3.LUT R0, R0, UR4, RZ, 0xc0, !PT ;  /* 0x0000000400007c12 */ /* 0x002fc8000f8ec0ff */
[----:B------:R-:W-:-:S13]  /*4170*/  ISETP.NE.AND P0, PT, R0, UR4, PT ;  /* 0x0000000400007c0c */ /* 0x000fda000bf05270 */
[----:B------:R-:W-:Y:S05]  /*4180*/  @P0 BRA `(.L_x_86) ;  /* 0x00000000003c0947 */ /* 0x000fea0003800000 */
[----:B------:R-:W1:Y:S01]  /*4190*/  S2R R2, SR_LANEID ;  /* 0x0000000000027919 */ /* 0x000e620000000000 */
[----:B------:R-:W-:Y:S01]  /*41a0*/  ULOP3.LUT UR8, URZ, UR8, URZ, 0x33, !UPT ;  /* 0x00000008ff087292 */ /* 0x000fe2000f8e33ff */
[----:B------:R-:W-:Y:S01]  /*41b0*/  LOP3.LUT R4, RZ, UR4, RZ, 0x33, !PT ;  /* 0x00000004ff047c12 */ /* 0x000fe2000f8e33ff */
[----:B------:R-:W-:Y:S02]  /*41c0*/  VOTEU.ANY UR7, UPT, PT ;  /* 0x0000000000077886 */ /* 0x000fe400038e0100 */
[----:B------:R-:W-:Y:S01]  /*41d0*/  UFLO.U32 UR7, UR7 ;  /* 0x00000007000772bd */ /* 0x000fe200080e0000 */
[----:B------:R-:W2:Y:S01]  /*41e0*/  REDUX UR4, R4 ;  /* 0x00000000040473c4 */ /* 0x000ea20000000000 */
[----:B------:R-:W-:-:S06]  /*41f0*/  IMAD.U32 R0, RZ, RZ, UR8 ;  /* 0x00000008ff007e24 */ /* 0x000fcc000f8e00ff */
[----:B------:R1:W-:Y:S01]  /*4200*/  UTCATOMSWS.AND URZ, UR8 ;  /* 0x0000000800ff79e3 */ /* 0x0003e20008000000 */
[----:B------:R-:W3:Y:S01]  /*4210*/  REDUX UR5, R0 ;  /* 0x00000000000573c4 */ /* 0x000ee20000000000 */
[----:B-1----:R-:W-:Y:S01]  /*4220*/  ISETP.EQ.U32.AND P0, PT, R2, UR7, PT ;  /* 0x0000000702007c0c */ /* 0x002fe2000bf02070 */
[----:B--2---:R-:W-:Y:S01]  /*4230*/  IMAD.U32 R2, RZ, RZ, UR4 ;  /* 0x00000004ff027e24 */ /* 0x004fe2000f8e00ff */
[----:B---3--:R-:W-:-:S11]  /*4240*/  MOV R3, UR5 ;  /* 0x0000000500037c02 */ /* 0x008fd60008000f00 */
[----:B------:R1:W-:Y:S04]  /*4250*/  @P0 ATOMS.AND RZ, [UR6+0x14], R3 ;  /* 0x00001403ffff098c */ /* 0x0003e8000a800006 */
[----:B------:R1:W-:Y:S01]  /*4260*/  @P0 ATOMS.AND RZ, [UR6+0x18], R2 ;  /* 0x00001802ffff098c */ /* 0x0003e2000a800006 */
[----:B------:R-:W-:Y:S05]  /*4270*/  BRA `(.L_x_87) ;  /* 0x0000000000147947 */ /* 0x000fea0003800000 */
.L_x_86:
[----:B------:R-:W-:Y:S02]  /*4280*/  MOV R2, 0x42a0 ;  /* 0x000042a000027802 */ /* 0x000fe40000000f00 */
[----:B---345:R-:W-:Y:S05]  /*4290*/  CALL.REL.NOINC `($__internal_0_$__cuda_sm10x_tcgen05_guardrail_trap_col_being_dealloced_not_returned_by_alloc) ;  /* 0x0000005400607944 */ /* 0x038fea0003c00000 */
[----:B------:R-:W-:Y:S05]  /*42a0*/  BRA `(.L_x_87) ;  /* 0x0000000000087947 */ /* 0x000fea0003800000 */
.L_x_85:
[----:B------:R-:W-:Y:S02]  /*42b0*/  MOV R2, 0x42d0 ;  /* 0x000042d000027802 */ /* 0x000fe40000000f00 */
[----:B---345:R-:W-:Y:S05]  /*42c0*/  CALL.REL.NOINC `($__internal_2_$__cuda_sm10x_tcgen05_guardrail_trap_unallocated_columns_being_dealloced) ;  /* 0x00000054006c7944 */ /* 0x038fea0003c00000 */
.L_x_87:
[----:B------:R-:W-:Y:S01]  /*42d0*/  NOP ;  /* 0x0000000000007918 */ /* 0x000fe20000000000 */
[----:B----4-:R-:W-:Y:S05]  /*42e0*/  EXIT ;  /* 0x000000000000794d */ /* 0x010fea0003800000 */
.L_x_58:
[----:B------:R-:W-:-:S09]  /*42f0*/  UISETP.NE.OR UP5, UPT, UR10, 0x3, !UP5 ;  /* 0x000000030a00788c */ /* 0x000fd2000efa5670 */
[----:B------:R-:W-:Y:S05]  /*4300*/  BRA.U UP5, `(.L_x_88) ;  /* 0x0000001105787547 */ /* 0x000fea000b800000 */
[----:B------:R-:W1:Y:S01]  /*4310*/  LDC R0, c[0x0][0xb30] ;  /* 0x0002cc00ff007b82 */ /* 0x000e620000000800 */
[----:B------:R-:W2:Y:S01]  /*4320*/  LDCU.64 UR8, c[0x0][0x888] ;  /* 0x00011100ff0877ac */ /* 0x000ea20008000a00 */
[----:B------:R-:W-:Y:S02]  /*4330*/  HFMA2 R25, -RZ, RZ, 0, 0 ;  /* 0x00000000ff197431 */ /* 0x000fe400000001ff */
[----:B-----5:R-:W-:Y:S01]  /*4340*/  IMAD.MOV.U32 R32, RZ, RZ, 0x1 ;  /* 0x00000001ff207424 */ /* 0x020fe200078e00ff */
[----:B------:R-:W-:Y:S01]  /*4350*/  MOV R23, 0x1000 ;  /* 0x0000100000177802 */ /* 0x000fe20000000f00 */
[----:B------:R-:W3:Y:S01]  /*4360*/  LDCU.64 UR4, c[0x0][0x890] ;  /* 0x00011200ff0477ac */ /* 0x000ee20008000a00 */
[----:B------:R-:W-:Y:S01]  /*4370*/  IMAD.MOV.U32 R27, RZ, RZ, RZ ;  /* 0x000000ffff1b7224 */ /* 0x000fe200078e00ff */
[----:B------:R-:W4:Y:S01]  /*4380*/  LDC R19, c[0x0][0x370] ;  /* 0x0000dc00ff137b82 */ /* 0x000f220000000800 */
[----:B------:R-:W-:Y:S01]  /*4390*/  UMOV UR7, 0x400 ;  /* 0x0000040000077882 */ /* 0x000fe20000000000 */
[----:B------:R-:W-:-:S02]  /*43a0*/  UPLOP3.LUT UP1, UPT, UPT, UPT, UPT, 0x40, 0x4 ;  /* 0x000000000004789c */ /* 0x000fc40003f2e870 */
[----:B------:R-:W-:-:S04]  /*43b0*/  ULEA UR7, UR37, UR7, 0x18 ;  /* 0x0000000725077291 */ /* 0x000fc8000f8ec0ff */
[----:B------:R-:W4:Y:S01]  /*43c0*/  LDC R2, c[0x0][0xb0c] ;  /* 0x0002c300ff027b82 */ /* 0x000f220000000800 */
[----:B------:R-:W-:Y:S02]  /*43d0*/  UIADD3 UR13, UPT, UPT, UR7, 0x88, URZ ;  /* 0x00000088070d7890 */ /* 0x000fe4000fffe0ff */
[----:B--2---:R-:W-:Y:S02]  /*43e0*/  UISETP.NE.U32.AND UP3, UPT, UR8, URZ, UPT ;  /* 0x000000ff0800728c */ /* 0x004fe4000bf65070 */
[----:B------:R-:W-:Y:S02]  /*43f0*/  UIADD3 UR41, UPT, UPT, UR7, 0x70, URZ ;  /* 0x0000007007297890 */ /* 0x000fe4000fffe0ff */
[----:B---3--:R-:W-:Y:S01]  /*4400*/  UISETP.NE.U32.AND UP4, UPT, UR4, URZ, UPT ;  /* 0x000000ff0400728c */ /* 0x008fe2000bf85070 */
[----:B------:R-:W2:Y:S01]  /*4410*/  LDC R18, c[0x0][0xb20] ;  /* 0x0002c800ff127b82 */ /* 0x000ea20000000800 */
[----:B-1----:R-:W-:Y:S01]  /*4420*/  ISETP.NE.AND P1, PT, R0, 0x1, PT ;  /* 0x000000010000780c */ /* 0x002fe20003f25270 */
[----:B------:R-:W-:-:S02]  /*4430*/  UISETP.NE.AND.EX UP3, UPT, UR9, URZ, UPT, UP3 ;  /* 0x000000ff0900728c */ /* 0x000fc4000bf65330 */
[----:B------:R-:W-:Y:S02]  /*4440*/  UIADD3 UR33, UPT, UPT, UR7, 0x78, URZ ;  /* 0x0000007807217890 */ /* 0x000fe4000fffe0ff */
[----:B------:R-:W-:Y:S02]  /*4450*/  UIADD3 UR25, UPT, UPT, UR7, 0x80, URZ ;  /* 0x0000008007197890 */ /* 0x000fe4000fffe0ff */
[----:B------:R-:W1:Y:S01]  /*4460*/  LDC.64 R36, c[0x0][0x348] ;  /* 0x0000d200ff247b82 */ /* 0x000e620000000a00 */
[----:B------:R-:W-:Y:S02]  /*4470*/  UPRMT UR13, UR37, 0x654, UR13 ;  /* 0x00000654250d7896 */ /* 0x000fe4000800000d */
[----:B------:R-:W-:-:S05]  /*4480*/  UISETP.NE.AND.EX UP4, UPT, UR5, URZ, UPT, UP4 ;  /* 0x000000ff0500728c */ /* 0x000fca000bf85340 */
[----:B------:R-:W3:Y:S08]  /*4490*/  LDC.64 R16, c[0x0][0xb10] ;  /* 0x0002c400ff107b82 */ /* 0x000ef00000000a00 */
[----:B------:R-:W1:Y:S08]  /*44a0*/  LDC.64 R6, c[0x0][0xb18] ;  /* 0x0002c600ff067b82 */ /* 0x000e700000000a00 */
[----:B------:R-:W1:Y:S08]  /*44b0*/  LDC.64 R4, c[0x0][0xb28] ;  /* 0x0002ca00ff047b82 */ /* 0x000e700000000a00 */
[----:B--2-4-:R-:W1:Y:S02]  /*44c0*/  LDC R22, c[0x0][0x374] ;  /* 0x0000dd00ff167b82 */ /* 0x014e640000000800 */
.L_x_99:
[----:B------:R-:W-:Y:S02]  /*44d0*/  LEA R0, R27, UR7, 0x3 ;  /* 0x000000071b007c11 */ /* 0x000fe4000f8e18ff */
[----:B------:R-:W-:Y:S02]  /*44e0*/  SHF.L.U32 R3, R25, 0x1f, RZ ;  /* 0x0000001f19037819 */ /* 0x000fe400000006ff */
[----:B------:R-:W-:Y:S02]  /*44f0*/  LEA R28, R27, UR7, 0x4 ;  /* 0x000000071b1c7c11 */ /* 0x000fe4000f8e20ff */
[----:B--2---:R-:W2:Y:S02]  /*4500*/  SYNCS.PHASECHK.TRANS64.TRYWAIT P0, [R0+URZ+0xc0], R3 ;  /* 0x0000c003000075a7 */ /* 0x004ea400080011ff */
[----:B--2---:R-:W-:Y:S05]  /*4510*/  @!P0 BRA `(.L_x_89) ;  /* 0x0000004c00708947 */ /* 0x004fea0003800000 */
.L_x_188:
[----:B------:R-:W-:Y:S01]  /*4520*/  ISETP.GE.AND P0, PT, R26, 0x1, PT ;  /* 0x000000011a00780c */ /* 0x000fe20003f06270 */
[----:B------:R-:W4:Y:S01]  /*4530*/  LDS.128 R28, [R28+0x150] ;  /* 0x000150001c1c7984 */ /* 0x000f220000000c00 */
[----:B--2---:R-:W-:Y:S01]  /*4540*/  VIADD R0, R0, 0xd0 ;  /* 0x000000d000007836 */ /* 0x004fe20000000000 */
[----:B------:R-:W-:Y:S01]  /*4550*/  @!PT LDS RZ, [RZ] ;  /* 0x00000000fffff984 */ /* 0x000fe20000000800 */
[----:B------:R-:W-:Y:S01]  /*4560*/  @!PT LDS RZ, [RZ] ;  /* 0x00000000fffff984 */ /* 0x000fe20000000800 */
[----:B------:R-:W-:Y:S01]  /*4570*/  @!PT LDS RZ, [RZ] ;  /* 0x00000000fffff984 */ /* 0x000fe20000000800 */
[----:B------:R-:W-:Y:S01]  /*4580*/  @!PT LDS RZ, [RZ] ;  /* 0x00000000fffff984 */ /* 0x000fe20000000800 */
[----:B------:R2:W-:Y:S06]  /*4590*/  MEMBAR.ALL.CTA ;  /* 0x0000000000007992 */ /* 0x0005ec0000008000 */
[----:B--2---:R-:W2:Y:S01]  /*45a0*/  FENCE.VIEW.ASYNC.S ;  /* 0x00000000000073c6 */ /* 0x004ea20000000000 */
[----:B------:R-:W-:Y:S04]  /*45b0*/  PRMT R0, RZ, 0x654, R0 ;  /* 0x00000654ff007816 */ /* 0x000fe80000000000 */
[----:B--2---:R2:W-:Y:S01]  /*45c0*/  SYNCS.ARRIVE.TRANS64.RED.A1T0 RZ, [R0+URZ], RZ ;  /* 0x000000ff00ff79a7 */ /* 0x0045e200081004ff */
[----:B----4-:R-:W-:Y:S11]  /*45d0*/  LOP3.LUT P3, RZ, R30, 0x1, RZ, 0xc0, !PT ;  /* 0x000000011eff7812 */ /* 0x010ff6000786c0ff */
[----:B------:R-:W-:Y:S02]  /*45e0*/  @!UPT UIADD3 URZ, UPT, UPT, URZ, URZ, URZ ;  /* 0x000000fffffff290 */ /* 0x000fe4000fffe0ff */
[----:B------:R-:W-:Y:S02]  /*45f0*/  @P3 MOV R13, R28 ;  /* 0x0000001c000d3202 */ /* 0x000fe40000000f00 */
[----:B------:R-:W-:Y:S01]  /*4600*/  @P3 LOP3.LUT R8, R29, 0xffff, RZ, 0xc0, !PT ;  /* 0x0000ffff1d083812 */ /* 0x000fe200078ec0ff */
[----:B--2---:R-:W-:Y:S06]  /*4610*/  @!P0 BRA `(.L_x_90) ;  /* 0x0000000000a48947 */ /* 0x004fec0003800000 */
[----:B-1----:R-:W-:Y:S01]  /*4620*/  IMAD.HI.U32 R33, R22, R7, RZ ;  /* 0x0000000716217227 */ /* 0x002fe200078e00ff */
[----:B------:R-:W-:Y:S02]  /*4630*/  ISETP.NE.AND P0, PT, R6, 0x1, PT ;  /* 0x000000010600780c */ /* 0x000fe40003f05270 */
[----:B------:R-:W-:Y:S01]  /*4640*/  ISETP.NE.AND P2, PT, R26, 0x1, PT ;  /* 0x000000011a00780c */ /* 0x000fe20003f45270 */
[----:B---3--:R-:W-:Y:S01]  /*4650*/  IMAD.HI.U32 R34, R19, R16, RZ ;  /* 0x0000001013227227 */ /* 0x008fe200078e00ff */
[----:B------:R-:W-:Y:S02]  /*4660*/  SHF.R.U32.HI R33, RZ, R18, R33 ;  /* 0x00000012ff217219 */ /* 0x000fe40000011621 */
[----:B------:R-:W-:Y:S01]  /*4670*/  ISETP.NE.AND P4, PT, R2, 0x1, PT ;  /* 0x000000010200780c */ /* 0x000fe20003f85270 */
[----:B------:R-:W-:Y:S01]  /*4680*/  IMAD.HI.U32 R38, R13, R16, RZ ;  /* 0x000000100d267227 */ /* 0x000fe200078e00ff */
[----:B------:R-:W-:Y:S02]  /*4690*/  SHF.R.U32.HI R34, RZ, R17, R34 ;  /* 0x00000011ff227219 */ /* 0x000fe40000011622 */
[----:B------:R-:W-:Y:S01]  /*46a0*/  SEL R3, R22, R33, !P0 ;  /* 0x0000002116037207 */ /* 0x000fe20004000000 */
[C---:B------:R-:W-:Y:S01]  /*46b0*/  IMAD.HI.U32 R33, R8.reuse, R7, RZ ;  /* 0x0000000708217227 */ /* 0x040fe200078e00ff */
[----:B------:R-:W-:Y:S02]  /*46c0*/  SEL R11, R19, R34, !P4 ;  /* 0x00000022130b7207 */ /* 0x000fe40006000000 */
[----:B------:R-:W-:Y:S01]  /*46d0*/  SHF.R.U32.HI R38, RZ, R17, R38 ;  /* 0x00000011ff267219 */ /* 0x000fe20000011626 */
[----:B------:R-:W-:Y:S01]  /*46e0*/  IMAD.HI.U32 R40, R3, R4, RZ ;  /* 0x0000000403287227 */ /* 0x000fe200078e00ff */
[----:B------:R-:W-:Y:S03]  /*46f0*/  SHF.R.U32.HI R33, RZ, R18, R33 ;  /* 0x00000012ff217219 */ /* 0x000fe60000011621 */
[----:B------:R-:W-:Y:S01]  /*4700*/  IMAD.HI.U32 R34, R11, R4, RZ ;  /* 0x000000040b227227 */ /* 0x000fe200078e00ff */
[----:B------:R-:W-:Y:S02]  /*4710*/  @P2 SHF.R.U32.HI R3, RZ, R5, R40 ;  /* 0x00000005ff032219 */ /* 0x000fe40000011628 */
[----:B------:R-:W-:Y:S02]  /*4720*/  SEL R9, R8, R33, !P0 ;  /* 0x0000002108097207 */ /* 0x000fe40004000000 */
[----:B------:R-:W-:Y:S01]  /*4730*/  @P2 SHF.R.U32.HI R11, RZ, R5, R34 ;  /* 0x00000005ff0b2219 */ /* 0x000fe20000011622 */
[C---:B------:R-:W-:Y:S01]  /*4740*/  IMAD R10, R26.reuse, R3, RZ ;  /* 0x000000031a0a7224 */ /* 0x040fe200078e02ff */
[----:B------:R-:W-:Y:S01]  /*4750*/  SEL R3, R13, R38, !P4 ;  /* 0x000000260d037207 */ /* 0x000fe20006000000 */
[C---:B------:R-:W-:Y:S03]  /*4760*/  IMAD.HI.U32 R14, R9.reuse, R4, RZ ;  /* 0x00000004090e7227 */ /* 0x040fe600078e00ff */
[----:B------:R-:W-:Y:S01]  /*4770*/  ISETP.GE.AND P0, PT, R9, R10, PT ;  /* 0x0000000a0900720c */ /* 0x000fe20003f06270 */
[C---:B------:R-:W-:Y:S01]  /*4780*/  IMAD R12, R26.reuse, R11, RZ ;  /* 0x0000000b1a0c7224 */ /* 0x040fe200078e02ff */
[-C--:B------:R-:W-:Y:S04]  /*4790*/  SHF.R.U32.HI R14, RZ, R5.reuse, R14 ;  /* 0x00000005ff0e7219 */ /* 0x080fe8000001160e */
[----:B------:R-:W-:Y:S02]  /*47a0*/  ISETP.GE.OR P0, PT, R3, R12, P0 ;  /* 0x0000000c0300720c */ /* 0x000fe40000706670 */
[----:B------:R-:W-:Y:S05]  /*47b0*/  SEL R15, R9, R14, !P2 ;  /* 0x0000000e090f7207 */ /* 0x000fea0005000000 */
[----:B------:R-:W-:Y:S04]  /*47c0*/  IMAD.MOV R14, RZ, RZ, -R15 ;  /* 0x000000ffff0e7224 */ /* 0x000fe800078e0a0f */
[----:B------:R-:W-:Y:S02]  /*47d0*/  IMAD R14, R26, R14, R9 ;  /* 0x0000000e1a0e7224 */ /* 0x000fe400078e0209 */
[C---:B------:R-:W-:Y:S05]  /*47e0*/  @!P0 IMAD.HI.U32 R10, R3.reuse, R4, RZ ;  /* 0x00000004030a8227 */ /* 0x040fea00078e00ff */
[----:B------:R-:W-:Y:S04]  /*47f0*/  @!P0 SHF.R.U32.HI R10, RZ, R5, R10 ;  /* 0x00000005ff0a8219 */ /* 0x000fe8000001160a */
[----:B------:R-:W-:Y:S01]  /*4800*/  @!P0 SEL R0, R3, R10, !P2 ;  /* 0x0000000a03008207 */ /* 0x000fe20005000000 */
[----:B------:R-:W-:Y:S03]  /*4810*/  IMAD.MOV R10, RZ, RZ, -R3 ;  /* 0x000000ffff0a7224 */ /* 0x000fe600078e0a03 */
[----:B------:R-:W-:Y:S01]  /*4820*/  @!P0 IADD3 R15, PT, PT, R15, -R0, RZ ;  /* 0x800000000f0f8210 */ /* 0x000fe20007ffe0ff */
[----:B------:R-:W-:Y:S01]  /*4830*/  @!P0 IMAD R0, R11, R14, R0 ;  /* 0x0000000e0b008224 */ /* 0x000fe200078e0200 */
[----:B------:R-:W-:Y:S01]  /*4840*/  IADD3 R11, PT, PT, -R9, RZ, RZ ;  /* 0x000000ff090b7210 */ /* 0x000fe20007ffe1ff */
[----:B------:R-:W-:Y:S02]  /*4850*/  IMAD R13, R2, R10, R13 ;  /* 0x0000000a020d7224 */ /* 0x000fe400078e020d */
[----:B------:R-:W-:Y:S02]  /*4860*/  @!P0 IMAD R9, R15, R26, R3 ;  /* 0x0000001a0f098224 */ /* 0x000fe400078e0203 */
[----:B------:R-:W-:Y:S02]  /*4870*/  @!P0 IMAD.MOV.U32 R3, RZ, RZ, R0 ;  /* 0x000000ffff038224 */ /* 0x000fe400078e0000 */
[----:B------:R-:W-:Y:S02]  /*4880*/  IMAD R8, R6, R11, R8 ;  /* 0x0000000b06087224 */ /* 0x000fe400078e0208 */
[----:B------:R-:W-:Y:S02]  /*4890*/  IMAD R13, R3, R2, R13 ;  /* 0x00000002030d7224 */ /* 0x000fe400078e020d */
[----:B------:R-:W-:Y:S02]  /*48a0*/  IMAD R8, R9, R6, R8 ;  /* 0x0000000609087224 */ /* 0x000fe400078e0208 */
.L_x_90:
[----:B------:R-:W-:Y:S05]  /*48b0*/  BRA.U UP1, `(.L_x_91) ;  /* 0x0000000101107547 */ /* 0x000fea000b800000 */
[----:B------:R-:W-:Y:S04]  /*48c0*/  MOV R0, UR6 ;  /* 0x0000000600007c02 */ /* 0x000fe80008000f00 */
[----:B------:R-:W-:Y:S04]  /*48d0*/  SHF.L.U32 R3, R0, 0x1f, RZ ;  /* 0x0000001f00037819 */ /* 0x000fe800000006ff */
[----:B------:R-:W2:Y:S02]  /*48e0*/  SYNCS.PHASECHK.TRANS64.TRYWAIT P0, [UR7+0xb8], R3 ;  /* 0x0000b803ff0075a7 */ /* 0x000ea40008001107 */
[----:B--2---:R-:W-:Y:S05]  /*48f0*/  @!P0 BRA `(.L_x_92) ;  /* 0x00000048008c8947 */ /* 0x004fea0003800000 */
.L_x_91:
[----:B------:R-:W-:Y:S02]  /*4900*/  R2UR UR42, R20 ;  /* 0x00000000142a72ca */ /* 0x000fe400000e0000 */
[----:B------:R-:W-:Y:S02]  /*4910*/  R2UR UR43, R21 ;  /* 0x00000000152b72ca */ /* 0x000fe400000e0000 */
[----:B------:R-:W-:Y:S02]  /*4920*/  ISETP.NE.U32.AND P2, PT, RZ, UR4, PT ;  /* 0x00000004ff007c0c */ /* 0x000fe4000bf45070 */
[----:B------:R-:W-:Y:S02]  /*4930*/  SHF.L.U32 R12, R32, 0x1f, RZ ;  /* 0x0000001f200c7819 */ /* 0x000fe400000006ff */
[----:B------:R-:W-:Y:S05]  /*4940*/  ISETP.NE.AND.EX P2, PT, RZ, UR5, PT, P2 ;  /* 0x00000005ff007c0c */ /* 0x000fea000bf45320 */
[----:B------:R-:W-:Y:S02]  /*4950*/  USHF.L.U32 UR42, UR42, 0x7, URZ ;  /* 0x000000072a2a7899 */ /* 0x000fe400080006ff */
[----:B------:R-:W-:Y:S01]  /*4960*/  USHF.L.U32 UR43, UR43, 0x6, URZ ;  /* 0x000000062b2b7899 */ /* 0x000fe200080006ff */
[----:B------:R-:W-:Y:S11]  /*4970*/  BRA.U !UP4, `(.L_x_93) ;  /* 0x000000010c347547 */ /* 0x000ff6000b800000 */
[----:B------:R-:W-:Y:S01]  /*4980*/  UPLOP3.LUT UP0, UPT, UPT, UPT, UP3, 0x80, 0x8 ;  /* 0x000000000008789c */ /* 0x000fe20003f0f030 */
[----:B--2---:R-:W-:Y:S02]  /*4990*/  HFMA2 R0, -RZ, RZ, 0, 5.9604644775390625e-08 ;  /* 0x00000001ff007431 */ /* 0x004fe400000001ff */
[----:B------:R-:W-:Y:S03]  /*49a0*/  IMAD.MOV.U32 R59, RZ, RZ, 0x1 ;  /* 0x00000001ff3b7424 */ /* 0x000fe600078e00ff */
[----:B------:R-:W-:Y:S05]  /*49b0*/  PLOP3.LUT P0, PT, PT, PT, UP0, 0x80, 0x8 ;  /* 0x000000000008781c */ /* 0x000fea0003f0f008 */
[----:B------:R-:W2:Y:S01]  /*49c0*/  @UP0 LDCU.64 UR10, c[0x0][0x888] ;  /* 0x00011100ff0a07ac */ /* 0x000ea20008000a00 */
[----:B------:R-:W-:Y:S07]  /*49d0*/  @UP0 UIMAD UR8, UR36, UR4, URZ ;  /* 0x00000004240802a4 */ /* 0x000fee000f8e02ff */
[----:B------:R-:W-:Y:S01]  /*49e0*/  @!P0 PRMT R59, R0, 0x7610, R59 ;  /* 0x00007610003b8816 */ /* 0x000fe2000000003b */
[----:B--2---:R-:W-:Y:S03]  /*49f0*/  @UP0 UIMAD.WIDE UR10, UR8, 0x4, UR10 ;  /* 0x00000004080a08a5 */ /* 0x004fe6000f8e020a */
[----:B------:R-:W2:Y:S03]  /*4a00*/  @!UP0 LDCU UR8, c[0x0][0x880] ;  /* 0x00011000ff0887ac */ /* 0x000ea60008000800 */
[----:B------:R-:W-:Y:S01]  /*4a10*/  IMAD.U32 R10, RZ, RZ, UR10 ;  /* 0x0000000aff0a7e24 */ /* 0x000fe2000f8e00ff */
[----:B------:R-:W-:Y:S05]  /*4a20*/  MOV R11, UR11 ;  /* 0x0000000b000b7c02 */ /* 0x000fea0008000f00 */
[----:B------:R4:W5:Y:S02]  /*4a30*/  @P0 LDG.E R35, desc[UR46][R10.64] ;  /* 0x0000002e0a230981 */ /* 0x000964000c1e1900 */
[----:B--2-4-:R-:W-:Y:S07]  /*4a40*/  @!P0 IMAD.U32 R35, RZ, RZ, UR8 ;  /* 0x00000008ff238e24 */ /* 0x014fee000f8e00ff */
.L_x_93:
[----:B-----5:R-:W-:Y:S01]  /*4a50*/  @!P2 FSETP.EQ.AND P0, PT, R35, RZ, PT ;  /* 0x000000ff2300a20b */ /* 0x020fe20003f02000 */
[----:B------:R-:W-:Y:S01]  /*4a60*/  @!UPT UIADD3 URZ, UPT, UPT, URZ, URZ, URZ ;  /* 0x000000fffffff290 */ /* 0x000fe2000fffe0ff */
[----:B------:R-:W-:Y:S11]  /*4a70*/  @!P2 BRA `(.L_x_94) ;  /* 0x000000000014a947 */ /* 0x000ff60003800000 */
[----:B------:R-:W-:Y:S02]  /*4a80*/  LOP3.LUT P2, RZ, R59, 0xff, RZ, 0xc0, !PT ;  /* 0x000000ff3bff7812 */ /* 0x000fe4000784c0ff */
[----:B------:R-:W-:Y:S04]  /*4a90*/  PLOP3.LUT P0, PT, PT, PT, UP0, 0x80, 0x8 ;  /* 0x000000000008781c */ /* 0x000fe80003f0f008 */
[----:B------:R-:W-:Y:S07]  /*4aa0*/  PLOP3.LUT P0, PT, P0, PT, PT, 0x8, 0x80 ;  /* 0x000000000080781c */ /* 0x000fee000070e170 */
[----:B------:R-:W-:Y:S11]  /*4ab0*/  @P2 FSETP.EQ.AND P0, PT, R35, RZ, PT ;  /* 0x000000ff2300220b */ /* 0x000ff60003f02000 */
[----:B------:R-:W-:Y:S02]  /*4ac0*/  @!UPT UIADD3 URZ, UPT, UPT, URZ, URZ, URZ ;  /* 0x000000fffffff290 */ /* 0x000fe4000fffe0ff */
.L_x_94:
[----:B------:R-:W4:Y:S01]  /*4ad0*/  SYNCS.PHASECHK.TRANS64.TRYWAIT P2, [UR7+0x90], R12 ;  /* 0x0000900cff0075a7 */ /* 0x000f220008041107 */
[----:B------:R-:W-:Y:S04]  /*4ae0*/  ELECT P4, URZ, PT ;  /* 0x0000000000ff782f */ /* 0x000fe80003880000 */
[----:B------:R-:W-:Y:S11]  /*4af0*/  PLOP3.LUT P4, PT, P0, P4, PT, 0xf2, 0x2f ;  /* 0x00000000002f781c */ /* 0x000ff60000789e72 */
[----:B------:R-:W-:Y:S02]  /*4b00*/  @!UPT UIADD3 URZ, UPT, UPT, URZ, URZ, URZ ;  /* 0x000000fffffff290 */ /* 0x000fe4000fffe0ff */
[----:B-1----:R-:W-:Y:S05]  /*4b10*/  @!P4 IADD3 R9, P0, PT, R36, 0x580, RZ ;  /* 0x000005802409c810 */ /* 0x002fea0007f1e0ff */
[----:B--2---:R-:W-:Y:S01]  /*4b20*/  @!P4 IMAD.X R0, RZ, RZ, R37, P0 ;  /* 0x000000ffff00c224 */ /* 0x004fe200000e0625 */
[----:B----4-:R-:W-:Y:S07]  /*4b30*/  @!P2 BRA `(.L_x_95) ;  /* 0x000000480014a947 */ /* 0x010fee0003800000 */
.L_x_191:
[----:B------:R-:W-:Y:S01]  /*4b40*/  @!P4 R2UR UR9, R9 ;  /* 0x000000000909c2ca */ /* 0x000fe200000e0000 */
[----:B------:R-:W-:Y:S01]  /*4b50*/  VOTEU.ALL UP1, P4 ;  /* 0x0000000000ff7886 */ /* 0x000fe20002020000 */
[----:B------:R-:W-:Y:S01]  /*4b60*/  @!P4 R2UR UR8, R0 ;  /* 0x000000000008c2ca */ /* 0x000fe200000e0000 */
[----:B------:R-:W-:Y:S01]  /*4b70*/  VOTEU.ALL UP2, P4 ;  /* 0x0000000000ff7886 */ /* 0x000fe20002040000 */
[----:B------:R-:W-:Y:S01]  /*4b80*/  UMOV UR16, 0x0 ;  /* 0x0000000000107882 */ /* 0x000fe20000000000 */
[----:B------:R-:W-:Y:S01]  /*4b90*/  UMOV UR17, 0x10000000 ;  /* 0x1000000000117882 */ /* 0x000fe20000000000 */
[----:B------:R-:W-:Y:S01]  /*4ba0*/  @!UP1 UIADD3 UR40, UPT, UPT, UR7, 0x200, URZ ;  /* 0x0000020007289890 */ /* 0x000fe2000fffe0ff */
[----:B------:R-:W-:Y:S01]  /*4bb0*/  @!P4 IMAD.MOV.U32 R0, RZ, RZ, 0x1000 ;  /* 0x00001000ff00c424 */ /* 0x000fe200078e00ff */
[----:B------:R-:W-:Y:S01]  /*4bc0*/  UMOV UR44, UR36 ;  /* 0x00000024002c7c82 */ /* 0x000fe20008000000 */
[----:B------:R-:W-:Y:S01]  /*4bd0*/  @!UP1 UIADD3 UR10, UPT, UPT, UR42, 0x40, URZ ;  /* 0x000000402a0a9890 */ /* 0x000fe2000fffe0ff */
[----:B------:R-:W-:Y:S01]  /*4be0*/  @!P4 IADD3 R9, P0, PT, R36, 0x580, RZ ;  /* 0x000005802409c810 */ /* 0x000fe20007f1e0ff */
[----:B------:R-:W-:Y:S01]  /*4bf0*/  UMOV UR11, UR43 ;  /* 0x0000002b000b7c82 */ /* 0x000fe20008000000 */
[----:B------:R-:W-:Y:S01]  /*4c00*/  UMOV UR12, UR36 ;  /* 0x00000024000c7c82 */ /* 0x000fe20008000000 */
[----:B------:R-:W-:Y:S01]  /*4c10*/  IMAD.U32 R10, RZ, RZ, UR9 ;  /* 0x00000009ff0a7e24 */ /* 0x000fe2000f8e00ff */
[----:B------:R-:W-:Y:S01]  /*4c20*/  UMOV UR9, UR41 ;  /* 0x0000002900097c82 */ /* 0x000fe20008000000 */
[----:B------:R-:W-:Y:S01]  /*4c30*/  IMAD.U32 R11, RZ, RZ, UR8 ;  /* 0x00000008ff0b7e24 */ /* 0x000fe2000f8e00ff */
[----:B------:R-:W-:Y:S02]  /*4c40*/  @!UP1 UIADD3 UR8, UPT, UPT, UR7, 0xa00, URZ ;  /* 0x00000a0007089890 */ /* 0x000fe4000fffe0ff */
[----:B------:R-:W-:Y:S01]  /*4c50*/  @!P4 R2UR UR18, R10 ;  /* 0x000000000a12c2ca */ /* 0x000fe200000e0000 */
[----:B------:R-:W-:Y:S01]  /*4c60*/  VOTEU.ALL UP1, P4 ;  /* 0x0000000000ff7886 */ /* 0x000fe20002020000 */
[----:B------:R-:W-:Y:S01]  /*4c70*/  @!P4 R2UR UR19, R11 ;  /* 0x000000000b13c2ca */ /* 0x000fe200000e0000 */
[----:B------:R-:W-:Y:S11]  /*4c80*/  UPRMT UR14, UR37, 0x654, UR41 ;  /* 0x00000654250e7896 */ /* 0x000ff60008000029 */
[----:B------:R-:W-:Y:S01]  /*4c90*/  @!UPT UIADD3 URZ, UPT, UPT, URZ, URZ, URZ ;  /* 0x000000fffffff290 */ /* 0x000fe2000fffe0ff */
[----:B------:R2:W-:Y:S01]  /*4ca0*/  @!UP2 UTMALDG.3D [UR40], [UR18], desc[UR16] ;  /* 0x000010281200a5b4 */ /* 0x0005e20008011000 */
[----:B------:R2:W-:Y:S01]  /*4cb0*/  @!UP1 UTMALDG.3D [UR8], [UR18], desc[UR16] ;  /* 0x00001008120095b4 */ /* 0x0005e20008011000 */
[----:B------:R4:W-:Y:S01]  /*4cc0*/  @!P4 SYNCS.ARRIVE.TRANS64.RED.A0TR RZ, [UR7+0x70], R0 ;  /* 0x00007000ffffc9a7 */ /* 0x0009e20008300407 */
[----:B------:R-:W-:Y:S01]  /*4cd0*/  SYNCS.ARRIVE.TRANS64.RED.A1T0 RZ, [UR14], RZ ;  /* 0x000000ffffff79a7 */ /* 0x000fe2000810040e */
[----:B----4-:R-:W-:Y:S01]  /*4ce0*/  @!P4 IMAD.X R0, RZ, RZ, R37, P0 ;  /* 0x000000ffff00c224 */ /* 0x010fe200000e0625 */
[----:B------:R-:W4:Y:S02]  /*4cf0*/  SYNCS.PHASECHK.TRANS64.TRYWAIT P2, [UR7+0x98], R12 ;  /* 0x0000980cff0075a7 */ /* 0x000f240008041107 */
[----:B--2-4-:R-:W-:Y:S05]  /*4d00*/  @!P2 BRA `(.L_x_96) ;  /* 0x0000004400b8a947 */ /* 0x014fea0003800000 */
.L_x_193:
        /* <DEDUP_REMOVED lines=8> */
[----:B------:R-:W-:Y:S01]  /*4d90*/  @!UP1 UIADD3 UR32, UPT, UPT, UR7, 0x1200, URZ ;  /* 0x0000120007209890 */ /* 0x000fe2000fffe0ff */
[----:B------:R-:W-:Y:S01]  /*4da0*/  @!P4 IADD3 R21, P0, PT, R36, 0x580, RZ ;  /* 0x000005802415c810 */ /* 0x000fe20007f1e0ff */
[----:B------:R-:W-:Y:S01]  /*4db0*/  UMOV UR35, UR43 ;  /* 0x0000002b00237c82 */ /* 0x000fe20008000000 */
[----:B------:R-:W-:Y:S02]  /*4dc0*/  @!UP1 UIADD3 UR10, UPT, UPT, UR42, 0x50, URZ ;  /* 0x000000502a0a9890 */ /* 0x000fe4000fffe0ff */
[----:B------:R-:W-:Y:S01]  /*4dd0*/  IMAD.U32 R10, RZ, RZ, UR9 ;  /* 0x00000009ff0a7e24 */ /* 0x000fe2000f8e00ff */
[----:B------:R-:W-:Y:S01]  /*4de0*/  UMOV UR9, UR33 ;  /* 0x0000002100097c82 */ /* 0x000fe20008000000 */
[----:B------:R-:W-:Y:S01]  /*4df0*/  IMAD.U32 R11, RZ, RZ, UR8 ;  /* 0x00000008ff0b7e24 */ /* 0x000fe2000f8e00ff */
[----:B------:R-:W-:Y:S01]  /*4e00*/  @!UP1 UIADD3 UR8, UPT, UPT, UR7, 0x1a00, URZ ;  /* 0x00001a0007089890 */ /* 0x000fe2000fffe0ff */
[----:B------:R-:W-:Y:S01]  /*4e10*/  @!P4 IMAD.X R20, RZ, RZ, R37, P0 ;  /* 0x000000ffff14c224 */ /* 0x000fe200000e0625 */
[----:B------:R-:W-:Y:S01]  /*4e20*/  @!P4 R2UR UR18, R10 ;  /* 0x000000000a12c2ca */ /* 0x000fe200000e0000 */
[----:B------:R-:W-:Y:S01]  /*4e30*/  VOTEU.ALL UP1, P4 ;  /* 0x0000000000ff7886 */ /* 0x000fe20002020000 */
[----:B------:R-:W-:Y:S01]  /*4e40*/  @!P4 R2UR UR19, R11 ;  /* 0x000000000b13c2ca */ /* 0x000fe200000e0000 */
[----:B------:R-:W-:Y:S01]  /*4e50*/  UMOV UR11, UR43 ;  /* 0x0000002b000b7c82 */ /* 0x000fe20008000000 */
[----:B------:R-:W-:Y:S01]  /*4e60*/  UMOV UR12, UR36 ;  /* 0x00000024000c7c82 */ /* 0x000fe20008000000 */
[----:B------:R-:W-:Y:S10]  /*4e70*/  UPRMT UR14, UR37, 0x654, UR33 ;  /* 0x00000654250e7896 */ /* 0x000ff40008000021 */
[----:B------:R2:W-:Y:S01]  /*4e80*/  @!UP2 UTMALDG.3D [UR32], [UR18], desc[UR16] ;  /* 0x000010201200a5b4 */ /* 0x0005e20008011000 */
[----:B------:R2:W-:Y:S01]  /*4e90*/  @!UP1 UTMALDG.3D [UR8], [UR18], desc[UR16] ;  /* 0x00001008120095b4 */ /* 0x0005e20008011000 */
[----:B------:R2:W-:Y:S01]  /*4ea0*/  @!P4 SYNCS.ARRIVE.TRANS64.RED.A0TR RZ, [UR7+0x78], R0 ;  /* 0x00007800ffffc9a7 */ /* 0x0005e20008300407 */
[----:B------:R-:W-:Y:S01]  /*4eb0*/  SYNCS.ARRIVE.TRANS64.RED.A1T0 RZ, [UR14], RZ ;  /* 0x000000ffffff79a7 */ /* 0x000fe2000810040e */
[----:B------:R-:W4:Y:S02]  /*4ec0*/  SYNCS.PHASECHK.TRANS64.TRYWAIT P2, [UR7+0xa0], R12 ;  /* 0x0000a00cff0075a7 */ /* 0x000f240008041107 */
[----:B--2-4-:R-:W-:Y:S05]  /*4ed0*/  @!P2 BRA `(.L_x_97) ;  /* 0x00000044005ca947 */ /* 0x014fea0003800000 */
.L_x_195:
[----:B------:R-:W2:Y:S01]  /*4ee0*/  LDC.64 R14, c[0x0][0xb10] ;  /* 0x0002c400ff0e7b82 */ /* 0x000ea20000000a00 */
[----:B------:R-:W-:Y:S01]  /*4ef0*/  @!P4 R2UR UR9, R21 ;  /* 0x000000001509c2ca */ /* 0x000fe200000e0000 */
[----:B------:R-:W-:Y:S01]  /*4f00*/  VOTEU.ALL UP1, P4 ;  /* 0x0000000000ff7886 */ /* 0x000fe20002020000 */
[----:B------:R-:W-:Y:S01]  /*4f10*/  @!P4 R2UR UR8, R20 ;  /* 0x000000001408c2ca */ /* 0x000fe200000e0000 */
[----:B------:R-:W-:Y:S01]  /*4f20*/  VOTEU.ALL UP2, P4 ;  /* 0x0000000000ff7886 */ /* 0x000fe20002040000 */
[----:B------:R-:W-:Y:S03]  /*4f30*/  UMOV UR16, 0x0 ;  /* 0x0000000000107882 */ /* 0x000fe60000000000 */
[----:B------:R-:W4:Y:S01]  /*4f40*/  LDC.64 R10, c[0x0][0xb18] ;  /* 0x0002c600ff0a7b82 */ /* 0x000f220000000a00 */
[----:B------:R-:W-:Y:S01]  /*4f50*/  @!UP1 UIADD3 UR26, UPT, UPT, UR42, 0x20, URZ ;  /* 0x000000202a1a9890 */ /* 0x000fe2000fffe0ff */
[----:B------:R-:W-:Y:S01]  /*4f60*/  @P3 SHF.R.U32.HI R24, RZ, 0x10, R29 ;  /* 0x00000010ff183819 */ /* 0x000fe2000001161d */
[----:B------:R-:W-:Y:S01]  /*4f70*/  @!UP1 UIADD3 UR24, UPT, UPT, UR7, 0x2200, URZ ;  /* 0x0000220007189890 */ /* 0x000fe2000fffe0ff */
[----:B------:R-:W-:Y:S01]  /*4f80*/  VIADD R27, R27, 0x1 ;  /* 0x000000011b1b7836 */ /* 0x000fe20000000000 */
[----:B------:R-:W-:Y:S03]  /*4f90*/  UMOV UR17, 0x10000000 ;  /* 0x1000000000117882 */ /* 0x000fe60000000000 */
[----:B------:R-:W5:Y:S01]  /*4fa0*/  @!P1 LDC R0, c[0x0][0xb20] ;  /* 0x0002c800ff009b82 */ /* 0x000f620000000800 */
[----:B------:R-:W-:Y:S01]  /*4fb0*/  UMOV UR27, UR43 ;  /* 0x0000002b001b7c82 */ /* 0x000fe20008000000 */
[----:B------:R-:W-:Y:S01]  /*4fc0*/  IMAD.U32 R20, RZ, RZ, UR9 ;  /* 0x00000009ff147e24 */ /* 0x000fe2000f8e00ff */
[----:B------:R-:W-:Y:S05]  /*4fd0*/  UMOV UR28, UR36 ;  /* 0x00000024001c7c82 */ /* 0x000fea0008000000 */
[----:B-1----:R-:W1:Y:S01]  /*4fe0*/  @!P1 LDC R3, c[0x0][0xb0c] ;  /* 0x0002c300ff039b82 */ /* 0x002e620000000800 */
[----:B------:R-:W-:Y:S01]  /*4ff0*/  IMAD.U32 R21, RZ, RZ, UR8 ;  /* 0x00000008ff157e24 */ /* 0x000fe2000f8e00ff */
[----:B------:R-:W-:Y:S01]  /*5000*/  @!UP1 UIADD3 UR10, UPT, UPT, UR42, 0x60, URZ ;  /* 0x000000602a0a9890 */ /* 0x000fe2000fffe0ff */
[----:B------:R-:W-:Y:S01]  /*5010*/  @!P4 R2UR UR18, R20 ;  /* 0x000000001412c2ca */ /* 0x000fe200000e0000 */
[----:B------:R-:W-:Y:S01]  /*5020*/  @!UP1 UIADD3 UR8, UPT, UPT, UR7, 0x2a00, URZ ;  /* 0x00002a0007089890 */ /* 0x000fe2000fffe0ff */
[----:B------:R-:W-:Y:S01]  /*5030*/  @!P4 IMAD.MOV.U32 R20, RZ, RZ, 0x1000 ;  /* 0x00001000ff14c424 */ /* 0x000fe200078e00ff */
[----:B------:R-:W-:Y:S01]  /*5040*/  @!P4 R2UR UR19, R21 ;  /* 0x000000001513c2ca */ /* 0x000fe200000e0000 */
[----:B------:R-:W-:Y:S01]  /*5050*/  VOTEU.ALL UP1, P4 ;  /* 0x0000000000ff7886 */ /* 0x000fe20002020000 */
[----:B------:R-:W-:Y:S01]  /*5060*/  UMOV UR9, UR25 ;  /* 0x0000001900097c82 */ /* 0x000fe20008000000 */
[----:B------:R-:W-:Y:S01]  /*5070*/  UMOV UR11, UR43 ;  /* 0x0000002b000b7c82 */ /* 0x000fe20008000000 */
[----:B------:R-:W-:Y:S01]  /*5080*/  UMOV UR12, UR36 ;  /* 0x00000024000c7c82 */ /* 0x000fe20008000000 */
[----:B------:R-:W-:Y:S08]  /*5090*/  UPRMT UR14, UR37, 0x654, UR25 ;  /* 0x00000654250e7896 */ /* 0x000ff00008000019 */
[----:B------:R1:W-:Y:S02]  /*50a0*/  @!UP2 UTMALDG.3D [UR24], [UR18], desc[UR16] ;  /* 0x000010181200a5b4 */ /* 0x0003e40008011000 */
[----:B-1----:R-:W-:Y:S01]  /*50b0*/  @!P1 ISETP.NE.AND P2, PT, R3, 0x1, PT ;  /* 0x000000010300980c */ /* 0x002fe20003f45270 */
[C---:B--2---:R-:W-:Y:S01]  /*50c0*/  @!P1 IMAD.HI.U32 R14, R13.reuse, R14, RZ ;  /* 0x0000000e0d0e9227 */ /* 0x044fe200078e00ff */
[----:B----4-:R-:W-:Y:S01]  /*50d0*/  @!P1 ISETP.NE.AND P0, PT, R10, 0x1, PT ;  /* 0x000000010a00980c */ /* 0x010fe20003f05270 */
[----:B------:R1:W-:Y:S01]  /*50e0*/  @!UP1 UTMALDG.3D [UR8], [UR18], desc[UR16] ;  /* 0x00001008120095b4 */ /* 0x0003e20008011000 */
[----:B------:R1:W-:Y:S01]  /*50f0*/  @!P4 SYNCS.ARRIVE.TRANS64.RED.A0TR RZ, [UR7+0x80], R20 ;  /* 0x00008014ffffc9a7 */ /* 0x0003e20008300407 */
[C---:B------:R-:W-:Y:S01]  /*5100*/  @!P1 IMAD.HI.U32 R11, R8.reuse, R11, RZ ;  /* 0x0000000b080b9227 */ /* 0x040fe200078e00ff */
[----:B------:R-:W-:Y:S04]  /*5110*/  @!P1 SHF.R.U32.HI R14, RZ, R15, R14 ;  /* 0x0000000fff0e9219 */ /* 0x000fe8000001160e */
[----:B-----5:R-:W-:Y:S02]  /*5120*/  @!P1 SHF.R.U32.HI R9, RZ, R0, R11 ;  /* 0x00000000ff099219 */ /* 0x020fe4000001160b */
[----:B------:R-:W-:Y:S02]  /*5130*/  @!P1 SEL R14, R13, R14, !P2 ;  /* 0x0000000e0d0e9207 */ /* 0x000fe40005000000 */
[----:B------:R-:W-:Y:S05]  /*5140*/  @!P1 SEL R9, R8, R9, !P0 ;  /* 0x0000000908099207 */ /* 0x000fea0004000000 */
[----:B------:R-:W-:Y:S01]  /*5150*/  @!P1 IMAD.IADD R0, R9, 0x1, -R14 ;  /* 0x0000000109009824 */ /* 0x000fe200078e0a0e */
[----:B------:R-:W-:Y:S01]  /*5160*/  SYNCS.ARRIVE.TRANS64.RED.A1T0 RZ, [UR14], RZ ;  /* 0x000000ffffff79a7 */ /* 0x000fe2000810040e */
[----:B------:R-:W-:Y:S02]  /*5170*/  @!P1 IMAD.IADD R9, R14, 0x1, -R9 ;  /* 0x000000010e099824 */ /* 0x000fe400078e0a09 */
[----:B------:R-:W-:Y:S02]  /*5180*/  @!P1 IMAD R13, R0, R3, R13 ;  /* 0x00000003000d9224 */ /* 0x000fe400078e020d */
[----:B------:R-:W-:Y:S01]  /*5190*/  @!P1 IMAD R8, R9, R10, R8 ;  /* 0x0000000a09089224 */ /* 0x000fe200078e0208 */
[----:B------:R-:W2:Y:S02]  /*51a0*/  SYNCS.PHASECHK.TRANS64.TRYWAIT P5, [UR7+0xa8], R12 ;  /* 0x0000a80cff0075a7 */ /* 0x000ea400080a1107 */
[----:B-12---:R-:W-:Y:S05]  /*51b0*/  @!P5 BRA `(.L_x_98) ;  /* 0x0000004000bcd947 */ /* 0x006fea0003800000 */
.L_x_197:
[----:B-1----:R-:W-:Y:S01]  /*51c0*/  @!P4 IADD3 R3, P0, PT, R36, 0x580, RZ ;  /* 0x000005802403c810 */ /* 0x002fe20007f1e0ff */
[----:B------:R-:W-:Y:S01]  /*51d0*/  VOTEU.ALL UP1, P4 ;  /* 0x0000000000ff7886 */ /* 0x000fe20002020000 */
[----:B------:R-:W-:Y:S01]  /*51e0*/  VOTEU.ALL UP2, P4 ;  /* 0x0000000000ff7886 */ /* 0x000fe20002040000 */
[----:B------:R-:W-:Y:S01]  /*51f0*/  UMOV UR14, 0x0 ;  /* 0x00000000000e7882 */ /* 0x000fe20000000000 */
[----:B------:R-:W-:Y:S01]  /*5200*/  @!P4 R2UR UR9, R3 ;  /* 0x000000000309c2ca */ /* 0x000fe200000e0000 */
[----:B------:R-:W-:Y:S01]  /*5210*/  @!P4 IMAD.X R0, RZ, RZ, R37, P0 ;  /* 0x000000ffff00c224 */ /* 0x000fe200000e0625 */
[----:B------:R-:W-:Y:S01]  /*5220*/  @!UP1 UIADD3 UR17, UPT, UPT, UR7, 0x88, URZ ;  /* 0x0000008807119890 */ /* 0x000fe2000fffe0ff */
[----:B------:R-:W-:Y:S01]  /*5230*/  ISETP.NE.AND P0, PT, R27, 0x2, PT ;  /* 0x000000021b00780c */ /* 0x000fe20003f05270 */
[----:B------:R-:W-:Y:S01]  /*5240*/  @!UP1 UIADD3 UR18, UPT, UPT, UR42, 0x30, URZ ;  /* 0x000000302a129890 */ /* 0x000fe2000fffe0ff */
[----:B------:R-:W-:Y:S01]  /*5250*/  LOP3.LUT R32, R32, 0x1, RZ, 0x3c, !PT ;  /* 0x0000000120207812 */ /* 0x000fe200078e3cff */
[----:B------:R-:W-:Y:S01]  /*5260*/  @!UP1 UIADD3 UR16, UPT, UPT, UR7, 0x3200, URZ ;  /* 0x0000320007109890 */ /* 0x000fe2000fffe0ff */
[----:B------:R-:W-:Y:S01]  /*5270*/  @!P4 R2UR UR8, R0 ;  /* 0x000000000008c2ca */ /* 0x000fe200000e0000 */
[----:B------:R-:W-:Y:S01]  /*5280*/  UMOV UR15, 0x10000000 ;  /* 0x10000000000f7882 */ /* 0x000fe20000000000 */
[----:B------:R-:W-:Y:S01]  /*5290*/  UMOV UR19, UR43 ;  /* 0x0000002b00137c82 */ /* 0x000fe20008000000 */
[----:B------:R-:W-:Y:S01]  /*52a0*/  UMOV UR20, UR36 ;  /* 0x0000002400147c82 */ /* 0x000fe20008000000 */
[----:B------:R-:W-:Y:S01]  /*52b0*/  @!UP1 UIADD3 UR10, UPT, UPT, UR42, 0x70, URZ ;  /* 0x000000702a0a9890 */ /* 0x000fe2000fffe0ff */
[----:B------:R-:W-:Y:S01]  /*52c0*/  SEL R0, RZ, 0x1, P0 ;  /* 0x00000001ff007807 */ /* 0x000fe20000000000 */
[----:B------:R-:W-:Y:S01]  /*52d0*/  IMAD.U32 R10, RZ, RZ, UR9 ;  /* 0x00000009ff0a7e24 */ /* 0x000fe2000f8e00ff */
[----:B------:R-:W-:Y:S01]  /*52e0*/  UMOV UR11, UR43 ;  /* 0x0000002b000b7c82 */ /* 0x000fe20008000000 */
[----:B------:R-:W-:Y:S01]  /*52f0*/  UMOV UR12, UR36 ;  /* 0x00000024000c7c82 */ /* 0x000fe20008000000 */
[----:B------:R-:W-:Y:S01]  /*5300*/  UMOV UR9, UR17 ;  /* 0x0000001100097c82 */ /* 0x000fe20008000000 */
[----:B------:R-:W-:Y:S01]  /*5310*/  @P3 R2UR UR36, R24 ;  /* 0x00000000182432ca */ /* 0x000fe200000e0000 */
[----:B------:R-:W-:Y:S01]  /*5320*/  IMAD.IADD R20, R8, 0x1, R58 ;  /* 0x0000000108147824 */ /* 0x000fe200078e023a */
[----:B------:R-:W-:Y:S01]  /*5330*/  @!P4 R2UR UR22, R10 ;  /* 0x000000000a16c2ca */ /* 0x000fe200000e0000 */
[----:B------:R-:W-:Y:S01]  /*5340*/  IMAD.U32 R11, RZ, RZ, UR8 ;  /* 0x00000008ff0b7e24 */ /* 0x000fe2000f8e00ff */
[----:B------:R-:W-:Y:S01]  /*5350*/  @!UP1 UIADD3 UR8, UPT, UPT, UR7, 0x3a00, URZ ;  /* 0x00003a0007089890 */ /* 0x000fe2000fffe0ff */
[----:B------:R-:W-:Y:S01]  /*5360*/  LOP3.LUT R25, R25, R0, RZ, 0x3c, !PT ;  /* 0x0000000019197212 */ /* 0x000fe200078e3cff */
[----:B------:R-:W-:Y:S01]  /*5370*/  VOTEU.ALL UP1, P4 ;  /* 0x0000000000ff7886 */ /* 0x000fe20002020000 */
[----:B------:R-:W-:Y:S01]  /*5380*/  IMAD.IADD R21, R13, 0x1, R60 ;  /* 0x000000010d157824 */ /* 0x000fe200078e023c */
[----:B------:R-:W-:Y:S02]  /*5390*/  @!P4 R2UR UR23, R11 ;  /* 0x000000000b17c2ca */ /* 0x000fe400000e0000 */
[----:B------:R-:W-:Y:S11]  /*53a0*/  SEL R27, R27, RZ, P0 ;  /* 0x000000ff1b1b7207 */ /* 0x000ff60000000000 */
[----:B------:R2:W-:Y:S01]  /*53b0*/  @!UP2 UTMALDG.3D [UR16], [UR22], desc[UR14] ;  /* 0x00000e101600a5b4 */ /* 0x0005e20008011000 */
[----:B------:R2:W-:Y:S01]  /*53c0*/  @!UP1 UTMALDG.3D [UR8], [UR22], desc[UR14] ;  /* 0x00000e08160095b4 */ /* 0x0005e20008011000 */
[----:B------:R2:W-:Y:S01]  /*53d0*/  @!P4 SYNCS.ARRIVE.TRANS64.RED.A0TR RZ, [UR7+0x88], R23 ;  /* 0x00008817ffffc9a7 */ /* 0x0005e20008300407 */
[----:B------:R-:W-:Y:S01]  /*53e0*/  UPLOP3.LUT UP1, UPT, UPT, UPT, UPT, 0x80, 0x8 ;  /* 0x000000000008789c */ /* 0x000fe20003f2f070 */
[----:B------:R-:W-:Y:S01]  /*53f0*/  SYNCS.ARRIVE.TRANS64.RED.A1T0 RZ, [UR13], RZ ;  /* 0x000000ffffff79a7 */ /* 0x000fe2000810040d */
[----:B------:R-:W-:Y:S09]  /*5400*/  @P3 BRA `(.L_x_99) ;  /* 0xfffffff000303947 */ /* 0x000ff2000383ffff */
[----:B------:R-:W-:-:S04]  /*5410*/  SHF.L.U32 R3, R32, 0x1f, RZ ;  /* 0x0000001f20037819 */ /* 0x000fc800000006ff */
[----:B------:R-:W1:Y:S02]  /*5420*/  SYNCS.PHASECHK.TRANS64.TRYWAIT P0, [UR7+0x90], R3 ;  /* 0x00009003ff0075a7 */ /* 0x000e640008001107 */
[----:B-1----:R-:W-:Y:S05]  /*5430*/  @!P0 BRA `(.L_x_100) ;  /* 0x0000004000348947 */ /* 0x002fea0003800000 */
.L_x_199:
[----:B------:R-:W4:Y:S02]  /*5440*/  SYNCS.PHASECHK.TRANS64.TRYWAIT P0, [UR7+0x98], R3 ;  /* 0x00009803ff0075a7 */ /* 0x000f240008001107 */
[----:B----4-:R-:W-:Y:S05]  /*5450*/  @!P0 BRA `(.L_x_101) ;  /* 0x0000004000448947 */ /* 0x010fea0003800000 */
.L_x_201:
[----:B------:R-:W4:Y:S02]  /*5460*/  SYNCS.PHASECHK.TRANS64.TRYWAIT P0, [UR7+0xa0], R3 ;  /* 0x0000a003ff0075a7 */ /* 0x000f240008001107 */
[----:B----4-:R-:W-:Y:S05]  /*5470*/  @!P0 BRA `(.L_x_102) ;  /* 0x0000004000548947 */ /* 0x010fea0003800000 */
.L_x_203:
[----:B-1----:R-:W-:-:S07]  /*5480*/  MOV R0, UR7 ;  /* 0x0000000700007c02 */ /* 0x002fce0008000f00 */
.L_x_103:
[----:B-1----:R-:W-:-:S04]  /*5490*/  SHF.L.U32 R3, R32, 0x1f, RZ ;  /* 0x0000001f20037819 */ /* 0x002fc800000006ff */
[----:B------:R1:W4:Y:S03]  /*54a0*/  SYNCS.PHASECHK.TRANS64.TRYWAIT P0, [R0+URZ+0xa8], R3 ;  /* 0x0000a803000075a7 */ /* 0x00032600080011ff */
[----:B----4-:R-:W-:Y:S05]  /*54b0*/  @!P0 NANOSLEEP.SYNCS 0x989680 ;  /* 0x009896800000895d */ /* 0x010fea0003900000 */
[----:B------:R-:W4:Y:S02]  /*54c0*/  @!P0 SYNCS.PHASECHK.TRANS64 P0, [R0+URZ+0xa8], R3 ;  /* 0x0000a803000085a7 */ /* 0x000f2400080010ff */
[----:B--2-4-:R-:W-:Y:S05]  /*54d0*/  @P0 EXIT ;  /* 0x000000000000094d */ /* 0x014fea0003800000 */
[----:B------:R-:W-:Y:S05]  /*54e0*/  BRA `(.L_x_103) ;  /* 0xfffffffc00e87947 */ /* 0x000fea000383ffff */
.L_x_88:
[----:B------:R-:W-:-:S06]  /*54f0*/  UISETP.GE.AND UP1, UPT, UR10, 0x4, UPT ;  /* 0x000000040a00788c */ /* 0x000fcc000bf26270 */
[----:B------:R-:W-:-:S13]  /*5500*/  PLOP3.LUT P0, PT, PT, PT, UP1, 0x80, 0x8 ;  /* 0x000000000008781c */ /* 0x000fda0003f0f018 */
[----:B------:R-:W-:Y:S05]  /*5510*/  @!P0 EXIT ;  /* 0x000000000000894d */ /* 0x000fea0003800000 */
[----:B------:R-:W-:Y:S01]  /*5520*/  BAR.SYNC.DEFER_BLOCKING 0x6, 0xa0 ;  /* 0x0182800000007b1d */ /* 0x000fe20000010000 */
[----:B------:R-:W-:Y:S02]  /*5530*/  IMAD.SHL.U32 R4, R66, 0x200000, RZ ;  /* 0x0020000042047824 */ /* 0x000fe400078e00ff */
[----:B------:R-:W-:Y:S02]  /*5540*/  HFMA2 R71, -RZ, RZ, 0, 5.9604644775390625e-08 ;  /* 0x00000001ff477431 */ /* 0x000fe400000001ff */
[C---:B------:R-:W-:Y:S01]  /*5550*/  IMAD.SHL.U32 R65, R72.reuse, 0x10, RZ ;  /* 0x0000001048417824 */ /* 0x040fe200078e00ff */
[----:B------:R-:W-:Y:S01]  /*5560*/  MOV R69, RZ ;  /* 0x000000ff00457202 */ /* 0x000fe20000000f00 */
[----:B------:R-:W-:Y:S01]  /*5570*/  IMAD.U32 R33, R72, 0x10000, RZ ;  /* 0x0001000048217824 */ /* 0x000fe200078e00ff */
[----:B------:R-:W-:Y:S01]  /*5580*/  UMOV UR48, 0x400 ;  /* 0x0000040000307882 */ /* 0x000fe20000000000 */
[----:B------:R-:W1:Y:S01]  /*5590*/  LDC R63, c[0x0][0x370] ;  /* 0x0000dc00ff3f7b82 */ /* 0x000e620000000800 */
[----:B------:R-:W-:Y:S01]  /*55a0*/  ULEA UR48, UR37, UR48, 0x18 ;  /* 0x0000003025307291 */ /* 0x000fe2000f8ec0ff */
[----:B------:R-:W-:Y:S01]  /*55b0*/  LOP3.LUT R4, R4, 0x200000, RZ, 0xc0, !PT ;  /* 0x0020000004047812 */ /* 0x000fe200078ec0ff */
[----:B------:R-:W-:Y:S01]  /*55c0*/  IMAD.SHL.U32 R64, R72, 0x2, RZ ;  /* 0x0000000248407824 */ /* 0x000fe200078e00ff */
[C---:B------:R-:W-:Y:S01]  /*55d0*/  LOP3.LUT R5, R65.reuse, 0x40, RZ, 0xc0, !PT ;  /* 0x0000004041057812 */ /* 0x040fe200078ec0ff */
[----:B------:R-:W-:Y:S01]  /*55e0*/  IMAD.SHL.U32 R3, R66, 0x200, RZ ;  /* 0x0000020042037824 */ /* 0x000fe200078e00ff */
[----:B------:R-:W-:Y:S01]  /*55f0*/  LOP3.LUT R2, R65, 0x5b0, RZ, 0xc0, !PT ;  /* 0x000005b041027812 */ /* 0x000fe200078ec0ff */
[----:B------:R-:W-:Y:S01]  /*5600*/  UIADD3 UR4, UPT, UPT, UR48, 0x200, URZ ;  /* 0x0000020030047890 */ /* 0x000fe2000fffe0ff */
[----:B------:R-:W2:Y:S01]  /*5610*/  LDC R28, c[0x0][0xb0c] ;  /* 0x0002c300ff1c7b82 */ /* 0x000ea20000000800 */
[----:B------:R-:W-:Y:S01]  /*5620*/  LOP3.LUT R33, R4, 0x400000, R33, 0xf8, !PT ;  /* 0x0040000004217812 */ /* 0x000fe200078ef821 */
[----:B------:R-:W-:Y:S01]  /*5630*/  IMAD.MOV.U32 R30, RZ, RZ, RZ ;  /* 0x000000ffff1e7224 */ /* 0x000fe200078e00ff */
[----:B------:R-:W-:Y:S01]  /*5640*/  LOP3.LUT R64, R5, 0x8, R64, 0xf8, !PT ;  /* 0x0000000805407812 */ /* 0x000fe200078ef840 */
[----:B------:R-:W-:Y:S01]  /*5650*/  IMAD.MOV.U32 R70, RZ, RZ, RZ ;  /* 0x000000ffff467224 */ /* 0x000fe200078e00ff */
[----:B------:R-:W-:Y:S01]  /*5660*/  LOP3.LUT R3, R2, 0x200, R3, 0xf8, !PT ;  /* 0x0000020002037812 */ /* 0x000fe200078ef803 */
[----:B------:R-:W-:Y:S01]  /*5670*/  IMAD.MOV.U32 R76, RZ, RZ, RZ ;  /* 0x000000ffff4c7224 */ /* 0x000fe200078e00ff */
[----:B------:R-:W-:Y:S01]  /*5680*/  LOP3.LUT P0, RZ, R65, 0x40, RZ, 0xc0, !PT ;  /* 0x0000004041ff7812 */ /* 0x000fe2000780c0ff */
[----:B------:R-:W3:Y:S01]  /*5690*/  LDC R61, c[0x0][0xb20] ;  /* 0x0002c800ff3d7b82 */ /* 0x000ee20000000800 */
[----:B------:R-:W4:Y:S01]  /*56a0*/  LDS R0, [UR48+0x170] ;  /* 0x00017030ff007984 */ /* 0x000f220008000800 */
[----:B------:R-:W-:Y:S01]  /*56b0*/  LOP3.LUT R64, R3, R64, RZ, 0xfc, !PT ;  /* 0x0000004003407212 */ /* 0x000fe200078efcff */
[----:B------:R-:W-:Y:S01]  /*56c0*/  IMAD.U32 R67, RZ, RZ, UR4 ;  /* 0x00000004ff437e24 */ /* 0x000fe2000f8e00ff */
[----:B------:R-:W-:Y:S01]  /*56d0*/  LOP3.LUT R72, R72, 0x60, RZ, 0xc0, !PT ;  /* 0x0000006048487812 */ /* 0x000fe200078ec0ff */
[----:B------:R-:W1:Y:S03]  /*56e0*/  LDCU.64 UR52, c[0x0][0x348] ;  /* 0x00006900ff3477ac */ /* 0x000e660008000a00 */
[----:B------:R-:W1:Y:S01]  /*56f0*/  LDC R27, c[0x0][0xb30] ;  /* 0x0002cc00ff1b7b82 */ /* 0x000e620000000800 */
[----:B------:R-:W1:Y:S01]  /*5700*/  LDCU.64 UR38, c[0x0][0x888] ;  /* 0x00011100ff2677ac */ /* 0x000e620008000a00 */
[----:B------:R-:W1:Y:S06]  /*5710*/  LDCU.64 UR44, c[0x0][0x890] ;  /* 0x00011200ff2c77ac */ /* 0x000e6c0008000a00 */
[----:B------:R-:W1:Y:S01]  /*5720*/  LDC.64 R56, c[0x0][0xb10] ;  /* 0x0002c400ff387b82 */ /* 0x000e620000000a00 */
[----:B------:R-:W-:Y:S01]  /*5730*/  UMOV UR49, URZ ;  /* 0x000000ff00317c82 */ /* 0x000fe20008000000 */
[----:B------:R-:W-:-:S06]  /*5740*/  UMOV UR51, URZ ;  /* 0x000000ff00337c82 */ /* 0x000fcc0008000000 */
[----:B------:R-:W1:Y:S08]  /*5750*/  LDC.64 R24, c[0x0][0xb18] ;  /* 0x0002c600ff187b82 */ /* 0x000e700000000a00 */
[----:B------:R-:W1:Y:S08]  /*5760*/  LDC.64 R22, c[0x0][0xb28] ;  /* 0x0002ca00ff167b82 */ /* 0x000e700000000a00 */
[----:B------:R-:W1:Y:S01]  /*5770*/  LDC.64 R54, c[0x0][0x8b0] ;  /* 0x00022c00ff367b82 */ /* 0x000e620000000a00 */
[----:B----4-:R-:W-:Y:S01]  /*5780*/  IMAD.IADD R33, R0, 0x1, R33 ;  /* 0x0000000100217824 */ /* 0x010fe200078e0221 */
[----:B------:R-:W-:-:S06]  /*5790*/  P2R R0, PR, RZ, 0x1 ;  /* 0x00000001ff007803 */ /* 0x000fcc0000000000 */
[----:B------:R-:W4:Y:S08]  /*57a0*/  LDC.64 R52, c[0x0][0x8a8] ;  /* 0x00022a00ff347b82 */ /* 0x000f300000000a00 */
[----:B--23--:R-:W1:Y:S02]  /*57b0*/  LDC R62, c[0x0][0x374] ;  /* 0x0000dd00ff3e7b82 */ /* 0x00ce640000000800 */
.L_x_147:
[C---:B------:R-:W-:Y:S02]  /*57c0*/  LEA R0, R76.reuse, UR48, 0x3 ;  /* 0x000000304c007c11 */ /* 0x040fe4000f8e18ff */
[----:B------:R-:W-:Y:S02]  /*57d0*/  SHF.L.U32 R3, R69, 0x1f, RZ ;  /* 0x0000001f45037819 */ /* 0x000fe400000006ff */
[----:B------:R-:W-:Y:S02]  /*57e0*/  LEA R16, R76, UR48, 0x4 ;  /* 0x000000304c107c11 */ /* 0x000fe4000f8e20ff */
[----:B--2---:R-:W2:Y:S02]  /*57f0*/  SYNCS.PHASECHK.TRANS64.TRYWAIT P0, [R0+URZ+0xc0], R3 ;  /* 0x0000c003000075a7 */ /* 0x004ea400080011ff */
[----:B--2---:R-:W-:Y:S05]  /*5800*/  @!P0 BRA `(.L_x_104) ;  /* 0x0000003c00888947 */ /* 0x004fea0003800000 */
.L_x_204:
[----:B------:R-:W3:Y:S01]  /*5810*/  LDC.64 R12, c[0x0][0xb10] ;  /* 0x0002c400ff0c7b82 */ /* 0x000ee20000000a00 */
[----:B------:R-:W4:Y:S01]  /*5820*/  LDS.128 R16, [R16+0x150] ;  /* 0x0001500010107984 */ /* 0x000f220000000c00 */
[----:B-1----:R-:W-:Y:S01]  /*5830*/  ISETP.NE.AND P1, PT, R27, 0x1, PT ;  /* 0x000000011b00780c */ /* 0x002fe20003f25270 */
[----:B--2---:R-:W-:Y:S01]  /*5840*/  VIADD R0, R0, 0xd0 ;  /* 0x000000d000007836 */ /* 0x004fe20000000000 */
[----:B------:R-:W-:Y:S04]  /*5850*/  ISETP.GE.AND P0, PT, R26, 0x1, PT ;  /* 0x000000011a00780c */ /* 0x000fe80003f06270 */
[----:B------:R-:W1:Y:S01]  /*5860*/  LDC.64 R10, c[0x0][0xb18] ;  /* 0x0002c600ff0a7b82 */ /* 0x000e620000000a00 */
[----:B------:R-:W-:Y:S01]  /*5870*/  PRMT R0, RZ, 0x654, R0 ;  /* 0x00000654ff007816 */ /* 0x000fe20000000000 */
[----:B------:R-:W-:Y:S01]  /*5880*/  @!PT LDS RZ, [RZ] ;  /* 0x00000000fffff984 */ /* 0x000fe20000000800 */
[----:B------:R-:W-:Y:S01]  /*5890*/  @!PT LDS RZ, [RZ] ;  /* 0x00000000fffff984 */ /* 0x000fe20000000800 */
[----:B------:R-:W-:Y:S01]  /*58a0*/  @!PT LDS RZ, [RZ] ;  /* 0x00000000fffff984 */ /* 0x000fe20000000800 */
[----:B------:R-:W-:Y:S01]  /*58b0*/  @!PT LDS RZ, [RZ] ;  /* 0x00000000fffff984 */ /* 0x000fe20000000800 */
[----:B------:R2:W-:Y:S06]  /*58c0*/  MEMBAR.ALL.CTA ;  /* 0x0000000000007992 */ /* 0x0005ec0000008000 */
[----:B--2---:R-:W2:Y:S01]  /*58d0*/  FENCE.VIEW.ASYNC.S ;  /* 0x00000000000073c6 */ /* 0x004ea20000000000 */
[----:B------:R-:W1:Y:S08]  /*58e0*/  @!P1 LDC R14, c[0x0][0xb20] ;  /* 0x0002c800ff0e9b82 */ /* 0x000e700000000800 */
[----:B------:R-:W1:Y:S01]  /*58f0*/  @!P1 LDC R9, c[0x0][0xb0c] ;  /* 0x0002c300ff099b82 */ /* 0x000e620000000800 */
[----:B--2---:R2:W-:Y:S01]  /*5900*/  SYNCS.ARRIVE.TRANS64.RED.A1T0 RZ, [R0+URZ], RZ ;  /* 0x000000ff00ff79a7 */ /* 0x0045e200081004ff */
[----:B----4-:R-:W-:Y:S04]  /*5910*/  LOP3.LUT P4, RZ, R18, 0x1, RZ, 0xc0, !PT ;  /* 0x0000000112ff7812 */ /* 0x010fe8000788c0ff */
[----:B------:R-:W-:Y:S09]  /*5920*/  P2R R73, PR, RZ, 0x10 ;  /* 0x00000010ff497803 */ /* 0x000ff20000000000 */
[----:B------:R-:W-:Y:S02]  /*5930*/  @P4 MOV R31, R16 ;  /* 0x00000010001f4202 */ /* 0x000fe40000000f00 */
[----:B------:R-:W-:Y:S01]  /*5940*/  @P4 LOP3.LUT R29, R17, 0xffff, RZ, 0xc0, !PT ;  /* 0x0000ffff111d4812 */ /* 0x000fe200078ec0ff */
[----:B--23--:R-:W-:Y:S06]  /*5950*/  @!P0 BRA `(.L_x_105) ;  /* 0x0000000000a48947 */ /* 0x00cfec0003800000 */
[----:B------:R-:W-:Y:S01]  /*5960*/  IMAD.HI.U32 R36, R62, R25, RZ ;  /* 0x000000193e247227 */ /* 0x000fe200078e00ff */
[----:B------:R-:W-:Y:S02]  /*5970*/  ISETP.NE.AND P0, PT, R24, 0x1, PT ;  /* 0x000000011800780c */ /* 0x000fe40003f05270 */
[----:B------:R-:W-:Y:S01]  /*5980*/  ISETP.NE.AND P2, PT, R26, 0x1, PT ;  /* 0x000000011a00780c */ /* 0x000fe20003f45270 */
[-C--:B------:R-:W-:Y:S01]  /*5990*/  IMAD.HI.U32 R34, R63, R56.reuse, RZ ;  /* 0x000000383f227227 */ /* 0x080fe200078e00ff */
[----:B------:R-:W-:Y:S02]  /*59a0*/  SHF.R.U32.HI R37, RZ, R61, R36 ;  /* 0x0000003dff257219 */ /* 0x000fe40000011624 */
[----:B------:R-:W-:Y:S01]  /*59b0*/  ISETP.NE.AND P3, PT, R28, 0x1, PT ;  /* 0x000000011c00780c */ /* 0x000fe20003f65270 */
[----:B------:R-:W-:Y:S01]  /*59c0*/  IMAD.HI.U32 R40, R29, R25, RZ ;  /* 0x000000191d287227 */ /* 0x000fe200078e00ff */
[----:B------:R-:W-:Y:S02]  /*59d0*/  SHF.R.U32.HI R34, RZ, R57, R34 ;  /* 0x00000039ff227219 */ /* 0x000fe40000011622 */
[----:B------:R-:W-:Y:S01]  /*59e0*/  SEL R3, R62, R37, !P0 ;  /* 0x000000253e037207 */ /* 0x000fe20004000000 */
[----:B------:R-:W-:Y:S01]  /*59f0*/  IMAD.HI.U32 R38, R31, R56, RZ ;  /* 0x000000381f267227 */ /* 0x000fe200078e00ff */
[----:B------:R-:W-:Y:S03]  /*5a00*/  SEL R7, R63, R34, !P3 ;  /* 0x000000223f077207 */ /* 0x000fe60005800000 */
[-C--:B------:R-:W-:Y:S01]  /*5a10*/  IMAD.HI.U32 R34, R3, R22.reuse, RZ ;  /* 0x0000001603227227 */ /* 0x080fe200078e00ff */
[----:B------:R-:W-:Y:S03]  /*5a20*/  SHF.R.U32.HI R38, RZ, R57, R38 ;  /* 0x00000039ff267219 */ /* 0x000fe60000011626 */
[----:B------:R-:W-:Y:S01]  /*5a30*/  IMAD.HI.U32 R36, R7, R22, RZ ;  /* 0x0000001607247227 */ /* 0x000fe200078e00ff */
[----:B------:R-:W-:Y:S02]  /*5a40*/  @P2 SHF.R.U32.HI R3, RZ, R23, R34 ;  /* 0x00000017ff032219 */ /* 0x000fe40000011622 */
[----:B------:R-:W-:Y:S02]  /*5a50*/  SHF.R.U32.HI R34, RZ, R61, R40 ;  /* 0x0000003dff227219 */ /* 0x000fe40000011628 */
[----:B------:R-:W-:Y:S01]  /*5a60*/  @P2 SHF.R.U32.HI R7, RZ, R23, R36 ;  /* 0x00000017ff072219 */ /* 0x000fe20000011624 */
[C---:B------:R-:W-:Y:S01]  /*5a70*/  IMAD R2, R26.reuse, R3, RZ ;  /* 0x000000031a027224 */ /* 0x040fe200078e02ff */
[----:B------:R-:W-:Y:S02]  /*5a80*/  SEL R5, R29, R34, !P0 ;  /* 0x000000221d057207 */ /* 0x000fe40004000000 */
[----:B------:R-:W-:Y:S01]  /*5a90*/  SEL R3, R31, R38, !P3 ;  /* 0x000000261f037207 */ /* 0x000fe20005800000 */
[----:B------:R-:W-:Y:S01]  /*5aa0*/  IMAD R4, R26, R7, RZ ;  /* 0x000000071a047224 */ /* 0x000fe200078e02ff */
[C---:B------:R-:W-:Y:S01]  /*5ab0*/  ISETP.GE.AND P0, PT, R5.reuse, R2, PT ;  /* 0x000000020500720c */ /* 0x040fe20003f06270 */
[----:B------:R-:W-:Y:S03]  /*5ac0*/  IMAD.HI.U32 R6, R5, R22, RZ ;  /* 0x0000001605067227 */ /* 0x000fe600078e00ff */
[----:B------:R-:W-:Y:S01]  /*5ad0*/  ISETP.GE.OR P0, PT, R3, R4, P0 ;  /* 0x000000040300720c */ /* 0x000fe20000706670 */
[----:B------:R-:W-:Y:S01]  /*5ae0*/  IMAD.MOV R4, RZ, RZ, -R3 ;  /* 0x000000ffff047224 */ /* 0x000fe200078e0a03 */
[-C--:B------:R-:W-:Y:S03]  /*5af0*/  SHF.R.U32.HI R6, RZ, R23.reuse, R6 ;  /* 0x00000017ff067219 */ /* 0x080fe60000011606 */
[----:B------:R-:W-:Y:S01]  /*5b00*/  IMAD R31, R28, R4, R31 ;  /* 0x000000041c1f7224 */ /* 0x000fe200078e021f */
[----:B------:R-:W-:Y:S05]  /*5b10*/  SEL R15, R5, R6, !P2 ;  /* 0x00000006050f7207 */ /* 0x000fea0005000000 */
[----:B------:R-:W-:Y:S02]  /*5b20*/  IMAD.MOV R6, RZ, RZ, -R15 ;  /* 0x000000ffff067224 */ /* 0x000fe400078e0a0f */
[C---:B------:R-:W-:Y:S04]  /*5b30*/  @!P0 IMAD.HI.U32 R2, R3.reuse, R22, RZ ;  /* 0x0000001603028227 */ /* 0x040fe800078e00ff */
[----:B------:R-:W-:Y:S01]  /*5b40*/  IMAD R6, R26, R6, R5 ;  /* 0x000000061a067224 */ /* 0x000fe200078e0205 */
[----:B------:R-:W-:Y:S04]  /*5b50*/  @!P0 SHF.R.U32.HI R2, RZ, R23, R2 ;  /* 0x00000017ff028219 */ /* 0x000fe80000011602 */
[----:B------:R-:W-:Y:S02]  /*5b60*/  @!P0 SEL R0, R3, R2, !P2 ;  /* 0x0000000203008207 */ /* 0x000fe40005000000 */
[----:B------:R-:W-:Y:S02]  /*5b70*/  IADD3 R2, PT, PT, -R5, RZ, RZ ;  /* 0x000000ff05027210 */ /* 0x000fe40007ffe1ff */
[----:B------:R-:W-:Y:S01]  /*5b80*/  @!P0 IADD3 R8, PT, PT, R15, -R0, RZ ;  /* 0x800000000f088210 */ /* 0x000fe20007ffe0ff */
[----:B------:R-:W-:Y:S02]  /*5b90*/  @!P0 IMAD R0, R7, R6, R0 ;  /* 0x0000000607008224 */ /* 0x000fe400078e0200 */
[----:B------:R-:W-:Y:S02]  /*5ba0*/  IMAD R29, R24, R2, R29 ;  /* 0x00000002181d7224 */ /* 0x000fe400078e021d */
[----:B------:R-:W-:Y:S02]  /*5bb0*/  @!P0 IMAD R5, R8, R26, R3 ;  /* 0x0000001a08058224 */ /* 0x000fe400078e0203 */
[----:B------:R-:W-:Y:S04]  /*5bc0*/  @!P0 IMAD.MOV.U32 R3, RZ, RZ, R0 ;  /* 0x000000ffff038224 */ /* 0x000fe800078e0000 */
[----:B------:R-:W-:Y:S02]  /*5bd0*/  IMAD R31, R3, R28, R31 ;  /* 0x0000001c031f7224 */ /* 0x000fe400078e021f */
[----:B------:R-:W-:Y:S07]  /*5be0*/  IMAD R29, R5, R24, R29 ;  /* 0x00000018051d7224 */ /* 0x000fee00078e021d */
.L_x_105:
[----:B-1----:R-:W-:Y:S01]  /*5bf0*/  @!P1 ISETP.NE.AND P0, PT, R10, 0x1, PT ;  /* 0x000000010a00980c */ /* 0x002fe20003f05270 */
[----:B------:R-:W-:Y:S01]  /*5c00*/  @!P1 IMAD.HI.U32 R3, R29, R11, RZ ;  /* 0x0000000b1d039227 */ /* 0x000fe200078e00ff */
[----:B------:R-:W-:Y:S01]  /*5c10*/  R2UR UR42, R21 ;  /* 0x00000000152a72ca */ /* 0x000fe200000e0000 */
[----:B------:R-:W-:Y:S01]  /*5c20*/  BSSY.RECONVERGENT B6, `(.L_x_106) ;  /* 0x0000031000067945 */ /* 0x000fe20003800200 */
[----:B------:R-:W-:Y:S01]  /*5c30*/  R2UR UR41, R20 ;  /* 0x00000000142972ca */ /* 0x000fe200000e0000 */
[----:B------:R-:W-:Y:S01]  /*5c40*/  @!P1 IMAD.HI.U32 R0, R31, R12, RZ ;  /* 0x0000000c1f009227 */ /* 0x000fe200078e00ff */
[----:B------:R-:W-:Y:S02]  /*5c50*/  @!P1 SHF.R.U32.HI R2, RZ, R14, R3 ;  /* 0x0000000eff029219 */ /* 0x000fe40000011603 */
[----:B------:R-:W-:Y:S01]  /*5c60*/  @!P1 ISETP.NE.AND P2, PT, R9, 0x1, PT ;  /* 0x000000010900980c */ /* 0x000fe20003f45270 */
[----:B------:R-:W-:Y:S01]  /*5c70*/  VIADD R76, R76, 0x1 ;  /* 0x000000014c4c7836 */ /* 0x000fe20000000000 */
[----:B------:R-:W-:Y:S02]  /*5c80*/  @!P1 SEL R2, R29, R2, !P0 ;  /* 0x000000021d029207 */ /* 0x000fe40004000000 */
[----:B------:R-:W-:Y:S02]  /*5c90*/  @!P1 SHF.R.U32.HI R0, RZ, R13, R0 ;  /* 0x0000000dff009219 */ /* 0x000fe40000011600 */
[----:B------:R-:W-:Y:S01]  /*5ca0*/  LOP3.LUT P0, RZ, R67, 0x90, RZ, 0xc0, !PT ;  /* 0x0000009043ff7812 */ /* 0x000fe2000780c0ff */
[----:B------:R-:W-:Y:S01]  /*5cb0*/  USHF.L.U32 UR42, UR42, 0x6, URZ ;  /* 0x000000062a2a7899 */ /* 0x000fe200080006ff */
[----:B------:R-:W-:Y:S01]  /*5cc0*/  @!P1 SEL R3, R31, R0, !P2 ;  /* 0x000000001f039207 */ /* 0x000fe20005000000 */
[----:B------:R-:W-:Y:S01]  /*5cd0*/  USHF.L.U32 UR41, UR41, 0x7, URZ ;  /* 0x0000000729297899 */ /* 0x000fe200080006ff */
[----:B------:R-:W-:Y:S03]  /*5ce0*/  @P4 SHF.R.U32.HI R68, RZ, 0x10, R17 ;  /* 0x00000010ff444819 */ /* 0x000fe60000011611 */
[----:B------:R-:W-:Y:S02]  /*5cf0*/  @!P1 IMAD.IADD R0, R2, 0x1, -R3 ;  /* 0x0000000102009824 */ /* 0x000fe400078e0a03 */
[----:B------:R-:W-:Y:S02]  /*5d00*/  @!P1 IMAD.IADD R2, R3, 0x1, -R2 ;  /* 0x0000000103029824 */ /* 0x000fe400078e0a02 */
[----:B------:R-:W-:Y:S02]  /*5d10*/  @!P1 IMAD R31, R0, R9, R31 ;  /* 0x00000009001f9224 */ /* 0x000fe400078e021f */
[----:B------:R-:W-:Y:S01]  /*5d20*/  @!P1 IMAD R29, R2, R10, R29 ;  /* 0x0000000a021d9224 */ /* 0x000fe200078e021d */
[----:B------:R-:W-:Y:S06]  /*5d30*/  @!P0 BRA `(.L_x_107) ;  /* 0x00000000007c8947 */ /* 0x000fec0003800000 */
[----:B------:R-:W1:Y:S01]  /*5d40*/  LDCU.64 UR8, c[0x4][0x80] ;  /* 0x01001000ff0877ac */ /* 0x000e620008000a00 */
[----:B------:R-:W-:Y:S01]  /*5d50*/  MOV R2, 0x0 ;  /* 0x0000000000027802 */ /* 0x000fe20000000f00 */
[----:B------:R-:W-:Y:S02]  /*5d60*/  HFMA2 R12, -RZ, RZ, 0, 5.9604644775390625e-08 ;  /* 0x00000001ff0c7431 */ /* 0x000fe400000001ff */
[----:B------:R-:W-:Y:S01]  /*5d70*/  IMAD.MOV.U32 R8, RZ, RZ, 0x70 ;  /* 0x00000070ff087424 */ /* 0x000fe200078e00ff */
[----:B------:R2:W3:Y:S01]  /*5d80*/  LDC.64 R14, c[0x4][R2] ;  /* 0x01000000020e7b82 */ /* 0x0004e20000000a00 */
[----:B------:R-:W4:Y:S01]  /*5d90*/  LDCU.64 UR6, c[0x4][0x88] ;  /* 0x01001100ff0677ac */ /* 0x000f220008000a00 */
[----:B------:R-:W-:Y:S01]  /*5da0*/  IMAD.MOV.U32 R13, RZ, RZ, RZ ;  /* 0x000000ffff0d7224 */ /* 0x000fe200078e00ff */
[----:B------:R-:W2:Y:S01]  /*5db0*/  LDCU.64 UR4, c[0x4][0x8] ;  /* 0x01000100ff0477ac */ /* 0x000ea20008000a00 */
[----:B-1----:R-:W-:Y:S01]  /*5dc0*/  MOV R5, UR9 ;  /* 0x0000000900057c02 */ /* 0x002fe20008000f00 */
[----:B------:R-:W-:Y:S01]  /*5dd0*/  IMAD.U32 R4, RZ, RZ, UR8 ;  /* 0x00000008ff047e24 */ /* 0x000fe2000f8e00ff */
[----:B----4-:R-:W-:Y:S01]  /*5de0*/  MOV R7, UR7 ;  /* 0x0000000700077c02 */ /* 0x010fe20008000f00 */
[----:B------:R-:W-:Y:S01]  /*5df0*/  IMAD.U32 R6, RZ, RZ, UR6 ;  /* 0x00000006ff067e24 */ /* 0x000fe2000f8e00ff */
[----:B--2---:R-:W-:Y:S01]  /*5e00*/  MOV R11, UR5 ;  /* 0x00000005000b7c02 */ /* 0x004fe20008000f00 */
[----:B------:R-:W-:Y:S02]  /*5e10*/  IMAD.U32 R10, RZ, RZ, UR4 ;  /* 0x00000004ff0a7e24 */ /* 0x000fe4000f8e00ff */
[----:B------:R-:W-:Y:S07]  /*5e20*/  LEPC R20, `(.L_x_108) ;  /* 0x000000001014794e */ /* 0x000fee0000000000 */
[----:B---3-5:R-:W-:Y:S05]  /*5e30*/  CALL.ABS.NOINC R14 ;  /* 0x000000000e007343 */ /* 0x028fea0003c00000 */
.L_x_108:
[----:B------:R-:W1:Y:S01]  /*5e40*/  LDCU.64 UR8, c[0x4][0x80] ;  /* 0x01001000ff0877ac */ /* 0x000e620008000a00 */
[----:B------:R-:W2:Y:S01]  /*5e50*/  LDC.64 R2, c[0x4][R2] ;  /* 0x0100000002027b82 */ /* 0x000ea20000000a00 */
[----:B------:R-:W-:Y:S02]  /*5e60*/  HFMA2 R12, -RZ, RZ, 0, 5.9604644775390625e-08 ;  /* 0x00000001ff0c7431 */ /* 0x000fe400000001ff */
[----:B------:R-:W-:Y:S02]  /*5e70*/  IMAD.MOV.U32 R8, RZ, RZ, 0x70 ;  /* 0x00000070ff087424 */ /* 0x000fe400078e00ff */
[----:B------:R-:W-:Y:S01]  /*5e80*/  IMAD.MOV.U32 R13, RZ, RZ, RZ ;  /* 0x000000ffff0d7224 */ /* 0x000fe200078e00ff */
[----:B------:R-:W3:Y:S01]  /*5e90*/  LDCU.64 UR6, c[0x4][0x88] ;  /* 0x01001100ff0677ac */ /* 0x000ee20008000a00 */
[----:B------:R-:W4:Y:S01]  /*5ea0*/  LDCU.64 UR4, c[0x4][0x8] ;  /* 0x01000100ff0477ac */ /* 0x000f220008000a00 */
[----:B-1----:R-:W-:Y:S02]  /*5eb0*/  MOV R4, UR8 ;  /* 0x0000000800047c02 */ /* 0x002fe40008000f00 */
[----:B------:R-:W-:Y:S02]  /*5ec0*/  MOV R5, UR9 ;  /* 0x0000000900057c02 */ /* 0x000fe40008000f00 */
[----:B---3--:R-:W-:Y:S01]  /*5ed0*/  MOV R7, UR7 ;  /* 0x0000000700077c02 */ /* 0x008fe20008000f00 */
[----:B------:R-:W-:Y:S01]  /*5ee0*/  IMAD.U32 R6, RZ, RZ, UR6 ;  /* 0x00000006ff067e24 */ /* 0x000fe2000f8e00ff */
[----:B----4-:R-:W-:Y:S01]  /*5ef0*/  MOV R11, UR5 ;  /* 0x00000005000b7c02 */ /* 0x010fe20008000f00 */
[----:B------:R-:W-:Y:S02]  /*5f00*/  IMAD.U32 R10, RZ, RZ, UR4 ;  /* 0x00000004ff0a7e24 */ /* 0x000fe4000f8e00ff */
[----:B------:R-:W-:Y:S07]  /*5f10*/  LEPC R20, `(.L_x_107) ;  /* 0x000000001014794e */ /* 0x000fee0000000000 */
[----:B--2---:R-:W-:Y:S05]  /*5f20*/  CALL.ABS.NOINC R2 ;  /* 0x0000000002007343 */ /* 0x004fea0003c00000 */
.L_x_107:
[----:B------:R-:W-:Y:S05]  /*5f30*/  BSYNC.RECONVERGENT B6 ;  /* 0x0000000000067941 */ /* 0x000fea0003800200 */
.L_x_106:
[----:B------:R-:W-:Y:S01]  /*5f40*/  ISETP.NE.U32.AND P4, PT, R54, RZ, PT ;  /* 0x000000ff3600720c */ /* 0x000fe20003f85070 */
[----:B------:R-:W-:Y:S01]  /*5f50*/  UISETP.NE.AND UP2, UPT, UR50, URZ, UPT ;  /* 0x000000ff3200728c */ /* 0x000fe2000bf45270 */
[----:B------:R-:W-:Y:S01]  /*5f60*/  ISETP.NE.U32.AND P2, PT, RZ, UR38, PT ;  /* 0x00000026ff007c0c */ /* 0x000fe2000bf45070 */
[----:B------:R-:W-:Y:S01]  /*5f70*/  UISETP.NE.U32.AND UP1, UPT, UR44, URZ, UPT ;  /* 0x000000ff2c00728c */ /* 0x000fe2000bf25070 */
[----:B------:R-:W-:Y:S01]  /*5f80*/  ISETP.NE.AND.EX P4, PT, R55, RZ, PT, P4 ;  /* 0x000000ff3700720c */ /* 0x000fe20003f85340 */
[----:B------:R-:W-:Y:S01]  /*5f90*/  UPLOP3.LUT UP0, UPT, UPT, UPT, UPT, 0x40, 0x4 ;  /* 0x000000000004789c */ /* 0x000fe20003f0e870 */
[----:B------:R-:W-:Y:S01]  /*5fa0*/  ISETP.NE.AND.EX P2, PT, RZ, UR39, PT, P2 ;  /* 0x00000027ff007c0c */ /* 0x000fe2000bf45320 */
[----:B------:R-:W-:Y:S01]  /*5fb0*/  UISETP.NE.AND.EX UP1, UPT, UR45, URZ, UPT, UP1 ;  /* 0x000000ff2d00728c */ /* 0x000fe2000bf25310 */
[----:B------:R-:W-:Y:S04]  /*5fc0*/  PLOP3.LUT P1, PT, PT, PT, UP2, 0x80, 0x8 ;  /* 0x000000000008781c */ /* 0x000fe80003f2f028 */
[----:B------:R-:W-:Y:S06]  /*5fd0*/  @UP2 UPLOP3.LUT UP0, UPT, UPT, UPT, UP1, 0x80, 0x8 ;  /* 0x000000000008289c */ /* 0x000fec0003f0f010 */
[----:B------:R-:W-:Y:S01]  /*5fe0*/  PLOP3.LUT P0, PT, PT, PT, UP0, 0x80, 0x8 ;  /* 0x000000000008781c */ /* 0x000fe20003f0f008 */
[----:B------:R-:W-:Y:S01]  /*5ff0*/  @!UPT UIADD3 URZ, UPT, UPT, URZ, URZ, URZ ;  /* 0x000000fffffff290 */ /* 0x000fe2000fffe0ff */
[----:B------:R-:W-:Y:S11]  /*6000*/  BRA.U !UP1, `(.L_x_109) ;  /* 0x0000000109387547 */ /* 0x000ff6000b800000 */
[----:B------:R-:W-:Y:S01]  /*6010*/  UISETP.NE.U32.AND UP0, UPT, UR38, URZ, UPT ;  /* 0x000000ff2600728c */ /* 0x000fe2000bf05070 */
[----:B------:R-:W-:Y:S02]  /*6020*/  HFMA2 R0, -RZ, RZ, 0, 5.9604644775390625e-08 ;  /* 0x00000001ff007431 */ /* 0x000fe400000001ff */
[----:B------:R-:W-:Y:S01]  /*6030*/  IMAD.MOV.U32 R59, RZ, RZ, 0x1 ;  /* 0x00000001ff3b7424 */ /* 0x000fe200078e00ff */
[----:B------:R-:W-:Y:S06]  /*6040*/  UISETP.NE.AND.EX UP0, UPT, UR39, URZ, UPT, UP0 ;  /* 0x000000ff2700728c */ /* 0x000fec000bf05300 */
[----:B------:R-:W-:Y:S05]  /*6050*/  PLOP3.LUT P3, PT, PT, PT, UP0, 0x80, 0x8 ;  /* 0x000000000008781c */ /* 0x000fea0003f6f008 */
[----:B------:R-:W1:Y:S01]  /*6060*/  @UP0 LDCU.64 UR6, c[0x0][0x888] ;  /* 0x00011100ff0607ac */ /* 0x000e620008000a00 */
[----:B------:R-:W-:Y:S07]  /*6070*/  @UP0 UIMAD UR4, UR36, UR44, URZ ;  /* 0x0000002c240402a4 */ /* 0x000fee000f8e02ff */
[----:B------:R-:W-:Y:S01]  /*6080*/  @!P3 PRMT R59, R0, 0x7610, R59 ;  /* 0x00007610003bb816 */ /* 0x000fe2000000003b */
[----:B-1----:R-:W-:Y:S03]  /*6090*/  @UP0 UIMAD.WIDE UR6, UR4, 0x4, UR6 ;  /* 0x00000004040608a5 */ /* 0x002fe6000f8e0206 */
[----:B------:R-:W1:Y:S03]  /*60a0*/  @!UP0 LDCU UR4, c[0x0][0x880] ;  /* 0x00011000ff0487ac */ /* 0x000e660008000800 */
[----:B------:R-:W-:Y:S01]  /*60b0*/  IMAD.U32 R2, RZ, RZ, UR6 ;  /* 0x00000006ff027e24 */ /* 0x000fe2000f8e00ff */
[----:B------:R-:W-:Y:S05]  /*60c0*/  MOV R3, UR7 ;  /* 0x0000000700037c02 */ /* 0x000fea0008000f00 */
[----:B-----5:R2:W5:Y:S02]  /*60d0*/  @P3 LDG.E R35, desc[UR46][R2.64] ;  /* 0x0000002e02233981 */ /* 0x020564000c1e1900 */
[----:B-12---:R-:W-:Y:S02]  /*60e0*/  @!P3 IMAD.U32 R35, RZ, RZ, UR4 ;  /* 0x00000004ff23be24 */ /* 0x006fe4000f8e00ff */
.L_x_109:
[----:B------:R-:W-:Y:S05]  /*60f0*/  @!P4 BRA `(.L_x_110) ;  /* 0x000000000020c947 */ /* 0x000fea0003800000 */
[----:B------:R-:W-:Y:S04]  /*6100*/  ISETP.NE.U32.AND P3, PT, R52, RZ, PT ;  /* 0x000000ff3400720c */ /* 0x000fe80003f65070 */
[----:B------:R-:W-:Y:S11]  /*6110*/  ISETP.NE.AND.EX P3, PT, R53, RZ, PT, P3 ;  /* 0x000000ff3500720c */ /* 0x000ff60003f65330 */
[----:B------:R-:W-:Y:S02]  /*6120*/  @!UPT UIADD3 URZ, UPT, UPT, URZ, URZ, URZ ;  /* 0x000000fffffff290 */ /* 0x000fe4000fffe0ff */
[----:B------:R-:W1:Y:S01]  /*6130*/  @P3 LDC.64 R2, c[0x0][0x8a8] ;  /* 0x00022a00ff023b82 */ /* 0x000e620000000a00 */
[----:B------:R-:W-:Y:S04]  /*6140*/  @P3 IMAD R0, R54, UR36, RZ ;  /* 0x0000002436003c24 */ /* 0x000fe8000f8e02ff */
[----:B-1----:R-:W-:Y:S05]  /*6150*/  @P3 IMAD.WIDE R2, R0, 0x4, R2 ;  /* 0x0000000400023825 */ /* 0x002fea00078e0202 */
[----:B-----5:R1:W5:Y:S02]  /*6160*/  @P3 LDG.E R32, desc[UR46][R2.64] ;  /* 0x0000002e02203981 */ /* 0x020364000c1e1900 */
[----:B-1----:R-:W2:Y:S02]  /*6170*/  @!P3 LDC R32, c[0x0][0x8a0] ;  /* 0x00022800ff20bb82 */ /* 0x002ea40000000800 */
.L_x_110:
[----:B-----5:R-:W-:Y:S01]  /*6180*/  FSETP.NEU.AND P3, PT, R35, RZ, PT ;  /* 0x000000ff2300720b */ /* 0x020fe20003f6d000 */
[----:B------:R-:W-:Y:S01]  /*6190*/  IMAD.SHL.U32 R77, R64, 0x2, RZ ;  /* 0x00000002404d7824 */ /* 0x000fe200078e00ff */
[----:B------:R-:W-:Y:S01]  /*61a0*/  SEL R5, RZ, 0xffffffff, P2 ;  /* 0xffffffffff057807 */ /* 0x000fe20001000000 */
[----:B------:R-:W-:Y:S01]  /*61b0*/  BSSY B1, `(.L_x_111) ;  /* 0x0000034000017945 */ /* 0x000fe20003800000 */
[----:B------:R-:W-:Y:S01]  /*61c0*/  @P1 LOP3.LUT P2, RZ, R59, 0xff, RZ, 0xc0, !PT ;  /* 0x000000ff3bff1812 */ /* 0x000fe2000784c0ff */
[----:B------:R-:W-:Y:S01]  /*61d0*/  IMAD.MOV.U32 R39, RZ, RZ, 0x1 ;  /* 0x00000001ff277424 */ /* 0x000fe200078e00ff */
[----:B------:R-:W-:Y:S01]  /*61e0*/  @P1 SEL R0, RZ, 0xffffffff, P3 ;  /* 0xffffffffff001807 */ /* 0x000fe20001800000 */
[C---:B------:R-:W-:Y:S01]  /*61f0*/  IMAD R34, R30.reuse, 0x40, R33 ;  /* 0x000000401e227824 */ /* 0x040fe200078e0221 */
[----:B------:R-:W-:Y:S01]  /*6200*/  LOP3.LUT R71, R71, 0x1, RZ, 0x3c, !PT ;  /* 0x0000000147477812 */ /* 0x000fe200078e3cff */
[----:B------:R-:W-:Y:S01]  /*6210*/  IMAD.MOV.U32 R38, RZ, RZ, RZ ;  /* 0x000000ffff267224 */ /* 0x000fe200078e00ff */
[----:B------:R-:W-:Y:S02]  /*6220*/  @P0 SEL R0, R5, R0, !P2 ;  /* 0x0000000005000207 */ /* 0x000fe40005000000 */
[----:B------:R-:W-:Y:S02]  /*6230*/  CS2R R50, SRZ ;  /* 0x0000000000327805 */ /* 0x000fe4000001ff00 */
[----:B------:R-:W-:Y:S02]  /*6240*/  LEA R74, R30, UR48, 0x3 ;  /* 0x000000301e4a7c11 */ /* 0x000fe4000f8e18ff */
[----:B------:R-:W-:Y:S02]  /*6250*/  CS2R R48, SRZ ;  /* 0x0000000000307805 */ /* 0x000fe4000001ff00 */
[----:B------:R-:W-:Y:S02]  /*6260*/  @P1 LOP3.LUT R0, R0, 0x1, RZ, 0xc0, !PT ;  /* 0x0000000100001812 */ /* 0x000fe400078ec0ff */
[----:B------:R-:W-:Y:S02]  /*6270*/  CS2R R42, SRZ ;  /* 0x00000000002a7805 */ /* 0x000fe4000001ff00 */
[----:B------:R-:W-:Y:S02]  /*6280*/  SHF.L.U32 R3, R70, 0x1f, RZ ;  /* 0x0000001f46037819 */ /* 0x000fe400000006ff */
[----:B------:R-:W-:Y:S02]  /*6290*/  CS2R R40, SRZ ;  /* 0x0000000000287805 */ /* 0x000fe4000001ff00 */
[----:B------:R-:W-:Y:S01]  /*62a0*/  ISETP.NE.U32.OR P5, PT, R0, 0x1, !P1 ;  /* 0x000000010000780c */ /* 0x000fe20004fa5470 */
[----:B------:R-:W-:Y:S01]  /*62b0*/  VIADD R82, R77, UR48 ;  /* 0x000000304d527c36 */ /* 0x000fe20008000000 */
[----:B------:R-:W-:Y:S02]  /*62c0*/  PLOP3.LUT P2, PT, PT, PT, UP1, 0x80, 0x8 ;  /* 0x000000000008781c */ /* 0x000fe40003f4f018 */
[----:B------:R-:W-:Y:S02]  /*62d0*/  SEL R0, RZ, 0xffffffff, P3 ;  /* 0xffffffffff007807 */ /* 0x000fe40001800000 */
[----:B------:R-:W-:Y:S02]  /*62e0*/  LOP3.LUT P3, R75, R59, 0xff, RZ, 0xc0, !PT ;  /* 0x000000ff3b4b7812 */ /* 0x000fe4000786c0ff */
[----:B------:R-:W-:Y:S05]  /*62f0*/  P2R R78, PR, RZ, 0x20 ;  /* 0x00000020ff4e7803 */ /* 0x000fea0000000000 */
[----:B------:R-:W-:Y:S02]  /*6300*/  @P5 SHF.L.U32 R2, R71, 0x1f, RZ ;  /* 0x0000001f47025819 */ /* 0x000fe400000006ff */
[----:B------:R-:W-:Y:S02]  /*6310*/  @P2 SEL R0, R5, R0, !P3 ;  /* 0x0000000005002207 */ /* 0x000fe40005800000 */
[----:B------:R-:W1:Y:S02]  /*6320*/  @P5 SYNCS.PHASECHK.TRANS64.TRYWAIT P1, [UR48+0x70], R2 ;  /* 0x00007002ff0055a7 */ /* 0x000e640008021130 */
[----:B------:R-:W-:Y:S04]  /*6330*/  LOP3.LUT R0, R0, 0x1, RZ, 0xc0, !PT ;  /* 0x0000000100007812 */ /* 0x000fe800078ec0ff */
[----:B------:R-:W-:Y:S04]  /*6340*/  ISETP.NE.U32.AND P4, PT, R0, 0x1, PT ;  /* 0x000000010000780c */ /* 0x000fe80003f85070 */
[----:B------:R-:W-:Y:S01]  /*6350*/  P2R R80, PR, RZ, 0x10 ;  /* 0x00000010ff507803 */ /* 0x000fe20000000000 */
[----:B------:R3:W4:Y:S01]  /*6360*/  SYNCS.PHASECHK.TRANS64.TRYWAIT P0, [R74+URZ+0xe0], R3 ;  /* 0x0000e0034a0075a7 */ /* 0x00072200080011ff */
[----:B-1----:R-:W-:Y:S01]  /*6370*/  @P5 SEL R39, RZ, 0x1, !P1 ;  /* 0x00000001ff275807 */ /* 0x002fe20004800000 */
[----:B---3--:R-:W-:Y:S06]  /*6380*/  @!P5 BRA `(.L_x_112) ;  /* 0x000000000058d947 */ /* 0x008fec0003800000 */
[C---:B------:R-:W-:Y:S01]  /*6390*/  VIADD R0, R82.reuse, 0x200 ;  /* 0x0000020052007836 */ /* 0x040fe20000000000 */
[----:B------:R-:W-:Y:S01]  /*63a0*/  LOP3.LUT P5, RZ, R65, 0x40, RZ, 0xc0, !PT ;  /* 0x0000004041ff7812 */ /* 0x000fe200078ac0ff */
[----:B------:R-:W-:Y:S01]  /*63b0*/  BSSY B0, `(.L_x_113) ;  /* 0x000000e000007945 */ /* 0x000fe20003800000 */
[----:B------:R-:W-:Y:S01]  /*63c0*/  ISETP.NE.AND P2, PT, R39, RZ, PT ;  /* 0x000000ff2700720c */ /* 0x000fe20003f45270 */
[----:B------:R-:W-:Y:S01]  /*63d0*/  @P4 VIADD R2, R82, 0x210 ;  /* 0x0000021052024836 */ /* 0x000fe20000000000 */
[----:B------:R-:W-:Y:S01]  /*63e0*/  PLOP3.LUT P1, PT, PT, PT, PT, 0x8, 0x80 ;  /* 0x000000000080781c */ /* 0x000fe20003f2e170 */
[----:B------:R-:W-:Y:S01]  /*63f0*/  IMAD.MOV.U32 R51, RZ, RZ, RZ ;  /* 0x000000ffff337224 */ /* 0x000fe200078e00ff */
[----:B------:R-:W-:Y:S02]  /*6400*/  @P4 PLOP3.LUT P1, PT, P5, PT, PT, 0x80, 0x8 ;  /* 0x000000000008481c */ /* 0x000fe40002f2f070 */
[----:B------:R-:W-:Y:S02]  /*6410*/  CS2R R48, SRZ ;  /* 0x0000000000307805 */ /* 0x000fe4000001ff00 */
[----:B------:R-:W-:Y:S02]  /*6420*/  CS2R R42, SRZ ;  /* 0x00000000002a7805 */ /* 0x000fe4000001ff00 */
[----:B------:R-:W-:Y:S07]  /*6430*/  CS2R R40, SRZ ;  /* 0x0000000000287805 */ /* 0x000fee000001ff00 */
[----:B------:R-:W-:Y:S01]  /*6440*/  @P1 VIADD R2, R0, 0xfffffff0 ;  /* 0xfffffff000021836 */ /* 0x000fe20000000000 */
[----:B------:R-:W-:Y:S06]  /*6450*/  @P2 BRA `(.L_x_114) ;  /* 0x00000000000c2947 */ /* 0x000fec0003800000 */
[----:B------:R-:W-:Y:S04]  /*6460*/  SHF.L.U32 R5, R71, 0x1f, RZ ;  /* 0x0000001f47057819 */ /* 0x000fe800000006ff */
[----:B------:R-:W1:Y:S02]  /*6470*/  SYNCS.PHASECHK.TRANS64.TRYWAIT P1, [UR48+0x70], R5 ;  /* 0x00007005ff0075a7 */ /* 0x000e640008021130 */
[----:B-1----:R-:W-:Y:S05]  /*6480*/  @!P1 BRA `(.L_x_115) ;  /* 0x00000030007c9947 */ /* 0x002fea0003800000 */
.L_x_114:
[----:B------:R-:W-:Y:S05]  /*6490*/  BSYNC B0 ;  /* 0x0000000000007941 */ /* 0x000fea0003800000 */
.L_x_113:
[----:B------:R-:W-:Y:S01]  /*64a0*/  ISETP.NE.AND P1, PT, R80, RZ, PT ;  /* 0x000000ff5000720c */ /* 0x000fe20003f25270 */
[----:B------:R-:W-:Y:S11]  /*64b0*/  HFMA2 R38, -RZ, RZ, 0, 5.9604644775390625e-08 ;  /* 0x00000001ff267431 */ /* 0x000ff600000001ff */
[----:B------:R-:W-:Y:S01]  /*64c0*/  @!UPT UIADD3 URZ, UPT, UPT, URZ, URZ, URZ ;  /* 0x000000fffffff290 */ /* 0x000fe2000fffe0ff */
[----:B------:R3:W1:Y:S04]  /*64d0*/  @P1 LDS.128 R48, [R2] ;  /* 0x0000000002301984 */ /* 0x0006680000000c00 */
[----:B------:R3:W1:Y:S02]  /*64e0*/  @P1 LDS.128 R40, [R77+UR48+0x200] ;  /* 0x000200304d281984 */ /* 0x0006640008000c00 */
.L_x_112:
[----:B------:R-:W-:Y:S05]  /*64f0*/  BSYNC B1 ;  /* 0x0000000000017941 */ /* 0x000fea0003800000 */
.L_x_111:
[----:B-1----:R-:W-:Y:S04]  /*6500*/  SHF.R.U32.HI R5, RZ, 0x15, R34 ;  /* 0x00000015ff057819 */ /* 0x002fe80000011622 */
[----:B------:R-:W-:Y:S01]  /*6510*/  LOP3.LUT P1, RZ, R5, 0x3, R66, 0x48, !PT ;  /* 0x0000000305ff7812 */ /* 0x000fe20007824842 */
[----:B------:R-:W-:Y:S01]  /*6520*/  @!UPT UIADD3 URZ, UPT, UPT, URZ, URZ, URZ ;  /* 0x000000fffffff290 */ /* 0x000fe2000fffe0ff */
[----:B----4-:R-:W-:Y:S11]  /*6530*/  @P0 BRA `(.L_x_116) ;  /* 0x0000000000080947 */ /* 0x010ff60003800000 */
[----:B------:R-:W1:Y:S02]  /*6540*/  SYNCS.PHASECHK.TRANS64.TRYWAIT P0, [R74+URZ+0xe0], R3 ;  /* 0x0000e0034a0075a7 */ /* 0x000e6400080011ff */
[----:B-1----:R-:W-:Y:S05]  /*6550*/  @!P0 BRA `(.L_x_117) ;  /* 0x0000003000608947 */ /* 0x002fea0003800000 */
.L_x_116:
[----:B------:R-:W-:Y:S05]  /*6560*/  @!P1 BRA `(.L_x_118) ;  /* 0x0000000000409947 */ /* 0x000fea0003800000 */
[----:B------:R-:W4:Y:S01]  /*6570*/  LDCU.64 UR8, c[0x4][0x70] ;  /* 0x01000e00ff0877ac */ /* 0x000f220008000a00 */
[----:B-1----:R-:W-:Y:S01]  /*6580*/  MOV R3, 0x0 ;  /* 0x0000000000037802 */ /* 0x002fe20000000f00 */
[----:B------:R-:W-:Y:S02]  /*6590*/  HFMA2 R12, -RZ, RZ, 0, 5.9604644775390625e-08 ;  /* 0x00000001ff0c7431 */ /* 0x000fe400000001ff */
[----:B------:R-:W-:Y:S02]  /*65a0*/  IMAD.MOV.U32 R8, RZ, RZ, 0x192 ;  /* 0x00000192ff087424 */ /* 0x000fe400078e00ff */
[----:B------:R-:W-:Y:S01]  /*65b0*/  IMAD.MOV.U32 R13, RZ, RZ, RZ ;  /* 0x000000ffff0d7224 */ /* 0x000fe200078e00ff */
[----:B------:R-:W1:Y:S01]  /*65c0*/  LDCU.64 UR6, c[0x4][0x78] ;  /* 0x01000f00ff0677ac */ /* 0x000e620008000a00 */
[----:B---3--:R-:W3:Y:S01]  /*65d0*/  LDC.64 R2, c[0x4][R3] ;  /* 0x0100000003027b82 */ /* 0x008ee20000000a00 */
[----:B------:R-:W5:Y:S01]  /*65e0*/  LDCU.64 UR4, c[0x4][0x10] ;  /* 0x01000200ff0477ac */ /* 0x000f620008000a00 */
[----:B----4-:R-:W-:Y:S01]  /*65f0*/  MOV R5, UR9 ;  /* 0x0000000900057c02 */ /* 0x010fe20008000f00 */
[----:B------:R-:W-:Y:S01]  /*6600*/  IMAD.U32 R4, RZ, RZ, UR8 ;  /* 0x00000008ff047e24 */ /* 0x000fe2000f8e00ff */
[----:B-1----:R-:W-:Y:S01]  /*6610*/  MOV R7, UR7 ;  /* 0x0000000700077c02 */ /* 0x002fe20008000f00 */
[----:B------:R-:W-:Y:S01]  /*6620*/  IMAD.U32 R6, RZ, RZ, UR6 ;  /* 0x00000006ff067e24 */ /* 0x000fe2000f8e00ff */
[----:B-----5:R-:W-:Y:S01]  /*6630*/  MOV R11, UR5 ;  /* 0x00000005000b7c02 */ /* 0x020fe20008000f00 */
[----:B------:R-:W-:Y:S02]  /*6640*/  IMAD.U32 R10, RZ, RZ, UR4 ;  /* 0x00000004ff0a7e24 */ /* 0x000fe4000f8e00ff */
[----:B------:R-:W-:Y:S07]  /*6650*/  LEPC R20, `(.L_x_118) ;  /* 0x000000001014794e */ /* 0x000fee0000000000 */
[----:B--23--:R-:W-:Y:S05]  /*6660*/  CALL.ABS.NOINC R2 ;  /* 0x0000000002007343 */ /* 0x00cfea0003c00000 */
.L_x_118:
[----:B------:R-:W-:Y:S05]  /*6670*/  WARPSYNC.ALL ;  /* 0x0000000000007948 */ /* 0x000fea0003800000 */
[----:B------:R-:W-:Y:S01]  /*6680*/  R2UR UR4, R34 ;  /* 0x00000000220472ca */ /* 0x000fe200000e0000 */
[--C-:B------:R-:W-:Y:S01]  /*6690*/  HADD2.F32 R20, -RZ, R40.reuse.H0_H0 ;  /* 0x20000028ff147230 */ /* 0x100fe20000004100 */
[----:B------:R-:W-:Y:S01]  /*66a0*/  MOV R81, 0x10 ;  /* 0x0000001000517802 */ /* 0x000fe20000000f00 */
[----:B------:R-:W-:Y:S01]  /*66b0*/  HADD2.F32 R21, -RZ, R40.H1_H1 ;  /* 0x30000028ff157230 */ /* 0x000fe20000004100 */
[----:B------:R-:W-:Y:S01]  /*66c0*/  LOP3.LUT P6, RZ, R65, 0x40, RZ, 0xc0, !PT ;  /* 0x0000004041ff7812 */ /* 0x000fe200078cc0ff */
[----:B------:R-:W-:Y:S01]  /*66d0*/  HADD2.F32 R36, -RZ, R41.H1_H1 ;  /* 0x30000029ff247230 */ /* 0x000fe20000004100 */
[----:B------:R-:W-:Y:S01]  /*66e0*/  ISETP.NE.AND P0, PT, R72, RZ, PT ;  /* 0x000000ff4800720c */ /* 0x000fe20003f05270 */
[----:B------:R-:W-:Y:S01]  /*66f0*/  HADD2.F32 R37, -RZ, R43.H0_H0 ;  /* 0x2000002bff257230 */ /* 0x000fe20000004100 */
[----:B------:R-:W-:Y:S01]  /*6700*/  SEL R81, R81, 0xfffffff0, !P6 ;  /* 0xfffffff051517807 */ /* 0x000fe20007000000 */
[----:B------:R-:W-:Y:S03]  /*6710*/  BSSY.RECONVERGENT B0, `(.L_x_119) ;  /* 0x000004f000007945 */ /* 0x000fe60003800200 */
[----:B------:R-:W-:Y:S01]  /*6720*/  IADD3 R79, PT, PT, R82, R81, RZ ;  /* 0x00000051524f7210 */ /* 0x000fe20007ffe0ff */
[----:B------:R-:W2:Y:S02]  /*6730*/  LDTM.x16 R4, tmem[UR4] ;  /* 0x00000004000479ee */ /* 0x000ea40008240000 */
[C---:B--2---:R-:W-:Y:S01]  /*6740*/  FMUL R0, R32.reuse, R4 ;  /* 0x0000000420007220 */ /* 0x044fe20000400000 */
[C---:B---3--:R-:W-:Y:S01]  /*6750*/  FMUL R2, R32.reuse, R5 ;  /* 0x0000000520027220 */ /* 0x048fe20000400000 */
[C---:B-1----:R-:W-:Y:S01]  /*6760*/  FMUL R3, R32.reuse, R6 ;  /* 0x0000000620037220 */ /* 0x042fe20000400000 */
[C---:B------:R-:W-:Y:S01]  /*6770*/  FMUL R7, R32.reuse, R7 ;  /* 0x0000000720077220 */ /* 0x040fe20000400000 */
[C---:B------:R-:W-:Y:S01]  /*6780*/  FFMA R0, R35.reuse, R20, R0 ;  /* 0x0000001423007223 */ /* 0x040fe20000000000 */
[----:B------:R-:W-:Y:S02]  /*6790*/  HADD2.F32 R20, -RZ, R41.H0_H0 ;  /* 0x20000029ff147230 */ /* 0x000fe40000004100 */
[C---:B------:R-:W-:Y:S01]  /*67a0*/  FFMA R2, R35.reuse, R21, R2 ;  /* 0x0000001523027223 */ /* 0x040fe20000000002 */
[--C-:B------:R-:W-:Y:S02]  /*67b0*/  HADD2.F32 R21, -RZ, R42.reuse.H0_H0 ;  /* 0x2000002aff157230 */ /* 0x100fe40000004100 */
[C---:B------:R-:W-:Y:S01]  /*67c0*/  FMUL R4, R32.reuse, R8 ;  /* 0x0000000820047220 */ /* 0x040fe20000400000 */
[C---:B------:R-:W-:Y:S01]  /*67d0*/  FMUL R5, R32.reuse, R9 ;  /* 0x0000000920057220 */ /* 0x040fe20000400000 */
[C---:B------:R-:W-:Y:S01]  /*67e0*/  FFMA R3, R35.reuse, R20, R3 ;  /* 0x0000001423037223 */ /* 0x040fe20000000003 */
[----:B------:R-:W-:Y:S02]  /*67f0*/  HADD2.F32 R20, -RZ, R42.H1_H1 ;  /* 0x3000002aff147230 */ /* 0x000fe40000004100 */
[C---:B------:R-:W-:Y:S01]  /*6800*/  FFMA R7, R35.reuse, R36, R7 ;  /* 0x0000002423077223 */ /* 0x040fe20000000007 */
[C---:B------:R-:W-:Y:S01]  /*6810*/  FMUL R6, R32.reuse, R10 ;  /* 0x0000000a20067220 */ /* 0x040fe20000400000 */
[----:B------:R-:W-:Y:S02]  /*6820*/  HADD2.F32 R36, -RZ, R43.H1_H1 ;  /* 0x3000002bff247230 */ /* 0x000fe40000004100 */
[C---:B------:R-:W-:Y:S01]  /*6830*/  FMUL R11, R32.reuse, R11 ;  /* 0x0000000b200b7220 */ /* 0x040fe20000400000 */
[C---:B------:R-:W-:Y:S01]  /*6840*/  FFMA R4, R35.reuse, R21, R4 ;  /* 0x0000001523047223 */ /* 0x040fe20000000004 */
[C---:B------:R-:W-:Y:S01]  /*6850*/  FFMA R5, R35.reuse, R20, R5 ;  /* 0x0000001423057223 */ /* 0x040fe20000000005 */
[C---:B------:R-:W-:Y:S01]  /*6860*/  FFMA R6, R35.reuse, R37, R6 ;  /* 0x0000002523067223 */ /* 0x040fe20000000006 */
[--C-:B------:R-:W-:Y:S02]  /*6870*/  HADD2.F32 R20, -RZ, R48.reuse.H0_H0 ;  /* 0x20000030ff147230 */ /* 0x100fe40000004100 */
[C---:B------:R-:W-:Y:S01]  /*6880*/  FFMA R11, R35.reuse, R36, R11 ;  /* 0x00000024230b7223 */ /* 0x040fe2000000000b */
[C---:B------:R-:W-:Y:S01]  /*6890*/  FMUL R8, R32.reuse, R12 ;  /* 0x0000000c20087220 */ /* 0x040fe20000400000 */
[----:B------:R-:W-:Y:S02]  /*68a0*/  HADD2.F32 R36, -RZ, R48.H1_H1 ;  /* 0x30000030ff247230 */ /* 0x000fe40000004100 */
[C---:B------:R-:W-:Y:S01]  /*68b0*/  FMUL R9, R32.reuse, R13 ;  /* 0x0000000d20097220 */ /* 0x040fe20000400000 */
[--C-:B------:R-:W-:Y:S02]  /*68c0*/  HADD2.F32 R21, -RZ, R49.reuse.H0_H0 ;  /* 0x20000031ff157230 */ /* 0x100fe40000004100 */
[C---:B------:R-:W-:Y:S01]  /*68d0*/  FMUL R10, R32.reuse, R14 ;  /* 0x0000000e200a7220 */ /* 0x040fe20000400000 */
[C---:B------:R-:W-:Y:S01]  /*68e0*/  FFMA R8, R35.reuse, R20, R8 ;  /* 0x0000001423087223 */ /* 0x040fe20000000008 */
[----:B------:R-:W-:Y:S02]  /*68f0*/  HADD2.F32 R20, -RZ, R49.H1_H1 ;  /* 0x30000031ff147230 */ /* 0x000fe40000004100 */
[C---:B------:R-:W-:Y:S01]  /*6900*/  FFMA R9, R35.reuse, R36, R9 ;  /* 0x0000002423097223 */ /* 0x040fe20000000009 */
[C---:B------:R-:W-:Y:S01]  /*6910*/  FMUL R15, R32.reuse, R15 ;  /* 0x0000000f200f7220 */ /* 0x040fe20000400000 */
[C---:B------:R-:W-:Y:S01]  /*6920*/  FFMA R10, R35.reuse, R21, R10 ;  /* 0x00000015230a7223 */ /* 0x040fe2000000000a */
[--C-:B------:R-:W-:Y:S02]  /*6930*/  HADD2.F32 R21, -RZ, R50.reuse.H0_H0 ;  /* 0x20000032ff157230 */ /* 0x100fe40000004100 */
[C---:B------:R-:W-:Y:S01]  /*6940*/  FMUL R12, R32.reuse, R16 ;  /* 0x00000010200c7220 */ /* 0x040fe20000400000 */
[----:B------:R-:W-:Y:S02]  /*6950*/  HADD2.F32 R36, -RZ, R50.H1_H1 ;  /* 0x30000032ff247230 */ /* 0x000fe40000004100 */
[C---:B------:R-:W-:Y:S01]  /*6960*/  FFMA R15, R35.reuse, R20, R15 ;  /* 0x00000014230f7223 */ /* 0x040fe2000000000f */
[C---:B------:R-:W-:Y:S01]  /*6970*/  FMUL R13, R32.reuse, R17 ;  /* 0x00000011200d7220 */ /* 0x040fe20000400000 */
[--C-:B------:R-:W-:Y:S02]  /*6980*/  HADD2.F32 R37, -RZ, R51.reuse.H0_H0 ;  /* 0x20000033ff257230 */ /* 0x100fe40000004100 */
[C---:B------:R-:W-:Y:S01]  /*6990*/  FMUL R14, R32.reuse, R18 ;  /* 0x00000012200e7220 */ /* 0x040fe20000400000 */
[----:B------:R-:W-:Y:S02]  /*69a0*/  HADD2.F32 R20, -RZ, R51.H1_H1 ;  /* 0x30000033ff147230 */ /* 0x000fe40000004100 */
[----:B------:R-:W-:Y:S01]  /*69b0*/  FMUL R19, R32, R19 ;  /* 0x0000001320137220 */ /* 0x000fe20000400000 */
[----:B------:R-:W-:Y:S01]  /*69c0*/  F2FP.F16.F32.PACK_AB R44, R2, R0 ;  /* 0x00000000022c723e */ /* 0x000fe200000000ff */
[----:B------:R-:W-:Y:S01]  /*69d0*/  FFMA R12, R35, R21, R12 ;  /* 0x00000015230c7223 */ /* 0x000fe2000000000c */
[----:B------:R-:W-:Y:S01]  /*69e0*/  F2FP.F16.F32.PACK_AB R45, R7, R3 ;  /* 0x00000003072d723e */ /* 0x000fe200000000ff */
[----:B------:R-:W-:Y:S01]  /*69f0*/  FFMA R13, R35, R36, R13 ;  /* 0x00000024230d7223 */ /* 0x000fe2000000000d */
[----:B------:R-:W-:Y:S01]  /*6a00*/  F2FP.F16.F32.PACK_AB R46, R5, R4 ;  /* 0x00000004052e723e */ /* 0x000fe200000000ff */
[----:B------:R-:W-:Y:S01]  /*6a10*/  FFMA R14, R35, R37, R14 ;  /* 0x00000025230e7223 */ /* 0x000fe2000000000e */
[----:B------:R-:W-:Y:S01]  /*6a20*/  F2FP.F16.F32.PACK_AB R47, R11, R6 ;  /* 0x000000060b2f723e */ /* 0x000fe200000000ff */
[----:B------:R-:W-:Y:S01]  /*6a30*/  FFMA R19, R35, R20, R19 ;  /* 0x0000001423137223 */ /* 0x000fe20000000013 */
[----:B------:R-:W-:Y:S02]  /*6a40*/  F2FP.F16.F32.PACK_AB R84, R9, R8 ;  /* 0x000000080954723e */ /* 0x000fe400000000ff */
[----:B------:R-:W-:Y:S01]  /*6a50*/  F2FP.F16.F32.PACK_AB R85, R15, R10 ;  /* 0x0000000a0f55723e */ /* 0x000fe200000000ff */
[----:B------:R1:W-:Y:S01]  /*6a60*/  STS.128 [R77+UR48+0x200], R44 ;  /* 0x0002002c4d007988 */ /* 0x0003e20008000c30 */
[----:B------:R-:W-:Y:S02]  /*6a70*/  F2FP.F16.F32.PACK_AB R86, R13, R12 ;  /* 0x0000000c0d56723e */ /* 0x000fe400000000ff */
[----:B------:R-:W-:Y:S05]  /*6a80*/  F2FP.F16.F32.PACK_AB R87, R19, R14 ;  /* 0x0000000e1357723e */ /* 0x000fea00000000ff */
[----:B------:R1:W-:Y:S01]  /*6a90*/  STS.128 [R79+0x200], R84 ;  /* 0x000200544f007388 */ /* 0x0003e20000000c00 */
[----:B------:R-:W-:Y:S01]  /*6aa0*/  @!PT LDS RZ, [RZ] ;  /* 0x00000000fffff984 */ /* 0x000fe20000000800 */
[----:B------:R-:W-:Y:S01]  /*6ab0*/  @!PT LDS RZ, [RZ] ;  /* 0x00000000fffff984 */ /* 0x000fe20000000800 */
[----:B------:R-:W-:Y:S01]  /*6ac0*/  @!PT LDS RZ, [RZ] ;  /* 0x00000000fffff984 */ /* 0x000fe20000000800 */
[----:B------:R-:W-:Y:S01]  /*6ad0*/  @!PT LDS RZ, [RZ] ;  /* 0x00000000fffff984 */ /* 0x000fe20000000800 */
[----:B------:R2:W-:Y:S07]  /*6ae0*/  MEMBAR.ALL.CTA ;  /* 0x0000000000007992 */ /* 0x0005ee0000008000 */
[----:B--2---:R-:W2:Y:S02]  /*6af0*/  FENCE.VIEW.ASYNC.S ;  /* 0x00000000000073c6 */ /* 0x004ea40000000000 */
[----:B--2---:R-:W-:Y:S06]  /*6b00*/  BAR.SYNC.DEFER_BLOCKING 0x1, 0x80 ;  /* 0x0042000000007b1d */ /* 0x004fec0000010000 */
[----:B------:R-:W-:Y:S05]  /*6b10*/  @P0 BRA `(.L_x_120) ;  /* 0x0000000000380947 */ /* 0x000fea0003800000 */
[----:B------:R-:W-:Y:S02]  /*6b20*/  UIADD3 UR4, UPT, UPT, UR48, 0x200, URZ ;  /* 0x0000020030047890 */ /* 0x000fe4000fffe0ff */
[----:B------:R-:W-:Y:S01]  /*6b30*/  UIADD3 UR8, UP0, UPT, UR52, 0x680, URZ ;  /* 0x0000068034087890 */ /* 0x000fe2000ff1e0ff */
[----:B------:R-:W-:Y:S01]  /*6b40*/  UMOV UR43, UR36 ;  /* 0x00000024002b7c82 */ /* 0x000fe20008000000 */
[----:B------:R-:W-:Y:S02]  /*6b50*/  UIADD3 UR5, UPT, UPT, UR41, 0x40, URZ ;  /* 0x0000004029057890 */ /* 0x000fe4000fffe0ff */
[----:B------:R-:W-:Y:S01]  /*6b60*/  MOV R67, UR4 ;  /* 0x0000000400437c02 */ /* 0x000fe20008000f00 */
[----:B------:R-:W-:Y:S02]  /*6b70*/  UIADD3.X UR9, UPT, UPT, URZ, UR53, URZ, UP0, !UPT ;  /* 0x00000035ff097290 */ /* 0x000fe400087fe4ff */
[----:B------:R-:W-:Y:S01]  /*6b80*/  UIADD3 UR4, UPT, UPT, UR48, 0xa00, URZ ;  /* 0x00000a0030047890 */ /* 0x000fe2000fffe0ff */
[----:B------:R-:W-:Y:S01]  /*6b90*/  R2UR UR40, R67 ;  /* 0x00000000432872ca */ /* 0x000fe200000e0000 */
[----:B------:R-:W-:Y:S01]  /*6ba0*/  UMOV UR6, UR42 ;  /* 0x0000002a00067c82 */ /* 0x000fe20008000000 */
[----:B------:R-:W-:Y:S11]  /*6bb0*/  UMOV UR7, UR36 ;  /* 0x0000002400077c82 */ /* 0x000ff60008000000 */
[----:B------:R2:W-:Y:S01]  /*6bc0*/  UTMASTG.3D [UR40], [UR8] ;  /* 0x00000028080073b5 */ /* 0x0005e20008010000 */
[----:B------:R2:W-:Y:S01]  /*6bd0*/  UTMASTG.3D [UR4], [UR8] ;  /* 0x00000004080073b5 */ /* 0x0005e20008010000 */
[----:B------:R0:W-:Y:S01]  /*6be0*/  UTMACMDFLUSH ;  /* 0x00000000000079b7 */ /* 0x0001e20000000000 */
[----:B--2---:R-:W-:Y:S04]  /*6bf0*/  DEPBAR.LE SB0, 0x1 ;  /* 0x000080400000791a */ /* 0x004fe80000000000 */
.L_x_120:
[----:B------:R-:W-:Y:S05]  /*6c00*/  BSYNC.RECONVERGENT B0 ;  /* 0x0000000000007941 */ /* 0x000fea0003800200 */
.L_x_119:
[----:B------:R-:W-:Y:S01]  /*6c10*/  BAR.SYNC.DEFER_BLOCKING 0x1, 0x80 ;  /* 0x0042000000007b1d */ /* 0x000fe20000010000 */
[----:B------:R-:W-:Y:S01]  /*6c20*/  ISETP.NE.AND P1, PT, R78, RZ, PT ;  /* 0x000000ff4e00720c */ /* 0x000fe20003f25270 */
[----:B------:R-:W-:Y:S01]  /*6c30*/  UISETP.NE.AND UP0, UPT, UR49, URZ, UPT ;  /* 0x000000ff3100728c */ /* 0x000fe2000bf05270 */
[----:B------:R-:W-:Y:S11]  /*6c40*/  LEA R3, R38, UR48, 0x3 ;  /* 0x0000003026037c11 */ /* 0x000ff6000f8e18ff */
[----:B------:R-:W-:Y:S01]  /*6c50*/  @P1 SHF.L.U32 R2, R71, 0x1f, RZ ;  /* 0x0000001f47021819 */ /* 0x000fe200000006ff */
[----:B------:R-:W-:Y:S06]  /*6c60*/  BRA.U !UP0, `(.L_x_121) ;  /* 0x0000000108247547 */ /* 0x000fec000b800000 */
[----:B------:R-:W-:Y:S01]  /*6c70*/  IMAD.U32 R5, RZ, RZ, UR51 ;  /* 0x00000033ff057e24 */ /* 0x000fe2000f8e00ff */
[----:B------:R-:W-:Y:S01]  /*6c80*/  MOV R0, UR37 ;  /* 0x0000002500007c02 */ /* 0x000fe20008000f00 */
[----:B------:R-:W-:Y:S03]  /*6c90*/  UIADD3 UR51, UPT, UPT, UR51, 0x1, URZ ;  /* 0x0000000133337890 */ /* 0x000fe6000fffe0ff */
[----:B------:R-:W-:Y:S01]  /*6ca0*/  @P1 LEA R5, R5, UR48, 0x3 ;  /* 0x0000003005051c11 */ /* 0x000fe2000f8e18ff */
[----:B------:R-:W-:Y:S04]  /*6cb0*/  UISETP.NE.AND UP0, UPT, UR51, 0x4, UPT ;  /* 0x000000043300788c */ /* 0x000fe8000bf05270 */
[----:B------:R-:W-:Y:S01]  /*6cc0*/  @P1 VIADD R5, R5, 0x90 ;  /* 0x0000009005051836 */ /* 0x000fe20000000000 */
[----:B------:R-:W-:Y:S04]  /*6cd0*/  USEL UR51, UR51, URZ, UP0 ;  /* 0x000000ff33337287 */ /* 0x000fe80008000000 */
[----:B------:R-:W-:Y:S04]  /*6ce0*/  @P1 PRMT R0, R0, 0x654, R5 ;  /* 0x0000065400001816 */ /* 0x000fe80000000005 */
[----:B------:R2:W-:Y:S04]  /*6cf0*/  @P1 SYNCS.ARRIVE.TRANS64.RED.A1T0 RZ, [R0+URZ], RZ ;  /* 0x000000ff00ff19a7 */ /* 0x0005e800081004ff */
.L_x_121:
[----:B------:R-:W3:Y:S01]  /*6d00*/  @P1 SYNCS.PHASECHK.TRANS64.TRYWAIT P0, [R3+URZ+0x70], R2 ;  /* 0x00007002030015a7 */ /* 0x000ee200080011ff */
[----:B------:R-:W-:Y:S01]  /*6d10*/  BSSY B1, `(.L_x_122) ;  /* 0x0000012000017945 */ /* 0x000fe20003800000 */
[----:B---3--:R-:W-:Y:S03]  /*6d20*/  @P1 SEL R39, RZ, 0x1, !P0 ;  /* 0x00000001ff271807 */ /* 0x008fe60004000000 */
[----:B------:R-:W-:Y:S05]  /*6d30*/  @!P1 BRA `(.L_x_123) ;  /* 0x00000000003c9947 */ /* 0x000fea0003800000 */
[----:B------:R-:W-:Y:S01]  /*6d40*/  ISETP.NE.AND P1, PT, R80, RZ, PT ;  /* 0x000000ff5000720c */ /* 0x000fe20003f25270 */
[----:B------:R-:W-:Y:S01]  /*6d50*/  BSSY B0, `(.L_x_124) ;  /* 0x0000009000007945 */ /* 0x000fe20003800000 */
[----:B------:R-:W-:Y:S11]  /*6d60*/  ISETP.NE.AND P0, PT, R39, RZ, PT ;  /* 0x000000ff2700720c */ /* 0x000ff60003f05270 */
[----:B------:R-:W-:Y:S05]  /*6d70*/  @P1 IMAD R4, R38, 0x1000, R77 ;  /* 0x0000100026041824 */ /* 0x000fea00078e024d */
[----:B------:R-:W-:Y:S05]  /*6d80*/  @P1 IADD3 R2, PT, PT, R4, UR48, RZ ;  /* 0x0000003004021c10 */ /* 0x000fea000fffe0ff */
[----:B------:R-:W-:Y:S01]  /*6d90*/  @P1 IMAD.IADD R2, R81, 0x1, R2 ;  /* 0x0000000151021824 */ /* 0x000fe200078e0202 */
[----:B------:R-:W-:Y:S06]  /*6da0*/  @P0 BRA `(.L_x_125) ;  /* 0x00000000000c0947 */ /* 0x000fec0003800000 */
[----:B--2---:R-:W-:Y:S04]  /*6db0*/  SHF.L.U32 R0, R71, 0x1f, RZ ;  /* 0x0000001f47007819 */ /* 0x004fe800000006ff */
[----:B------:R-:W2:Y:S02]  /*6dc0*/  SYNCS.PHASECHK.TRANS64.TRYWAIT P0, [R3+URZ+0x70], R0 ;  /* 0x00007000030075a7 */ /* 0x000ea400080011ff */
[----:B--2---:R-:W-:Y:S05]  /*6dd0*/  @!P0 BRA `(.L_x_126) ;  /* 0x0000002800548947 */ /* 0x004fea0003800000 */
.L_x_125:
[----:B------:R-:W-:Y:S05]  /*6de0*/  BSYNC B0 ;  /* 0x0000000000007941 */ /* 0x000fea0003800000 */
.L_x_124:
[----:B------:R-:W-:Y:S02]  /*6df0*/  ISETP.NE.AND P0, PT, R80, RZ, PT ;  /* 0x000000ff5000720c */ /* 0x000fe40003f05270 */
[----:B------:R-:W-:Y:S11]  /*6e00*/  IADD3 R38, PT, PT, R38, 0x1, RZ ;  /* 0x0000000126267810 */ /* 0x000ff60007ffe0ff */
[----:B------:R3:W4:Y:S04]  /*6e10*/  @P0 LDS.128 R40, [R4+UR48+0x200] ;  /* 0x0002003004280984 */ /* 0x0007280008000c00 */
[----:B------:R3:W1:Y:S02]  /*6e20*/  @P0 LDS.128 R48, [R2+0x200] ;  /* 0x0002000002300984 */ /* 0x0006640000000c00 */
.L_x_123:
[----:B------:R-:W-:Y:S05]  /*6e30*/  BSYNC B1 ;  /* 0x0000000000017941 */ /* 0x000fea0003800000 */
.L_x_122:
[----:B--2---:R-:W-:Y:S05]  /*6e40*/  VIADD R3, R34, 0x10 ;  /* 0x0000001022037836 */ /* 0x004fea0000000000 */
[----:B------:R-:W-:Y:S04]  /*6e50*/  SHF.R.U32.HI R3, RZ, 0x15, R3 ;  /* 0x00000015ff037819 */ /* 0x000fe80000011603 */
[----:B------:R-:W-:Y:S11]  /*6e60*/  LOP3.LUT P0, RZ, R3, 0x3, R66, 0x48, !PT ;  /* 0x0000000303ff7812 */ /* 0x000ff60007804842 */
[----:B------:R-:W-:Y:S02]  /*6e70*/  @!UPT UIADD3 URZ, UPT, UPT, URZ, URZ, URZ ;  /* 0x000000fffffff290 */ /* 0x000fe4000fffe0ff */
[----:B------:R-:W-:Y:S05]  /*6e80*/  @!P0 BRA `(.L_x_127) ;  /* 0x0000000000408947 */ /* 0x000fea0003800000 */
[----:B------:R-:W2:Y:S01]  /*6e90*/  LDCU.64 UR8, c[0x4][0x70] ;  /* 0x01000e00ff0877ac */ /* 0x000ea20008000a00 */
[----:B------:R-:W-:Y:S01]  /*6ea0*/  MOV R3, 0x0 ;  /* 0x0000000000037802 */ /* 0x000fe20000000f00 */
[----:B------:R-:W-:Y:S02]  /*6eb0*/  HFMA2 R12, -RZ, RZ, 0, 5.9604644775390625e-08 ;  /* 0x00000001ff0c7431 */ /* 0x000fe400000001ff */
[----:B------:R-:W-:Y:S02]  /*6ec0*/  IMAD.MOV.U32 R8, RZ, RZ, 0x192 ;  /* 0x00000192ff087424 */ /* 0x000fe400078e00ff */
[----:B------:R-:W-:Y:S01]  /*6ed0*/  IMAD.MOV.U32 R13, RZ, RZ, RZ ;  /* 0x000000ffff0d7224 */ /* 0x000fe200078e00ff */
[----:B------:R-:W5:Y:S01]  /*6ee0*/  LDCU.64 UR6, c[0x4][0x78] ;  /* 0x01000f00ff0677ac */ /* 0x000f620008000a00 */
[----:B---3--:R-:W3:Y:S01]  /*6ef0*/  LDC.64 R2, c[0x4][R3] ;  /* 0x0100000003027b82 */ /* 0x008ee20000000a00 */
[----:B------:R-:W4:Y:S01]  /*6f00*/  LDCU.64 UR4, c[0x4][0x10] ;  /* 0x01000200ff0477ac */ /* 0x000f220008000a00 */
[----:B--2---:R-:W-:Y:S01]  /*6f10*/  MOV R5, UR9 ;  /* 0x0000000900057c02 */ /* 0x004fe20008000f00 */
[----:B------:R-:W-:Y:S01]  /*6f20*/  IMAD.U32 R4, RZ, RZ, UR8 ;  /* 0x00000008ff047e24 */ /* 0x000fe2000f8e00ff */
[----:B-----5:R-:W-:Y:S01]  /*6f30*/  MOV R7, UR7 ;  /* 0x0000000700077c02 */ /* 0x020fe20008000f00 */
[----:B------:R-:W-:Y:S01]  /*6f40*/  IMAD.U32 R6, RZ, RZ, UR6 ;  /* 0x00000006ff067e24 */ /* 0x000fe2000f8e00ff */
[----:B----4-:R-:W-:Y:S01]  /*6f50*/  MOV R11, UR5 ;  /* 0x00000005000b7c02 */ /* 0x010fe20008000f00 */
[----:B------:R-:W-:Y:S02]  /*6f60*/  IMAD.U32 R10, RZ, RZ, UR4 ;  /* 0x00000004ff0a7e24 */ /* 0x000fe4000f8e00ff */
[----:B------:R-:W-:Y:S07]  /*6f70*/  LEPC R20, `(.L_x_127) ;  /* 0x000000001014794e */ /* 0x000fee0000000000 */
[----:B-1-3--:R-:W-:Y:S05]  /*6f80*/  CALL.ABS.NOINC R2 ;  /* 0x0000000002007343 */ /* 0x00afea0003c00000 */
.L_x_127:
[----:B------:R-:W-:Y:S01]  /*6f90*/  ISETP.NE.AND P6, PT, R78, RZ, PT ;  /* 0x000000ff4e00720c */ /* 0x000fe20003fc5270 */
[----:B------:R-:W-:Y:S05]  /*6fa0*/  WARPSYNC.ALL ;  /* 0x0000000000007948 */ /* 0x000fea0003800000 */
[----:B------:R-:W-:Y:S01]  /*6fb0*/  R2UR UR4, R34 ;  /* 0x00000000220472ca */ /* 0x000fe200000e0000 */
[--C-:B----4-:R-:W-:Y:S01]  /*6fc0*/  HADD2.F32 R20, -RZ, R40.reuse.H0_H0 ;  /* 0x20000028ff147230 */ /* 0x110fe20000004100 */
[----:B------:R-:W-:Y:S01]  /*6fd0*/  ISETP.NE.AND P0, PT, R72, RZ, PT ;  /* 0x000000ff4800720c */ /* 0x000fe20003f05270 */
[----:B------:R-:W-:Y:S01]  /*6fe0*/  HADD2.F32 R21, -RZ, R40.H1_H1 ;  /* 0x30000028ff157230 */ /* 0x000fe20000004100 */
[----:B------:R-:W-:Y:S01]  /*6ff0*/  MOV R82, UR51 ;  /* 0x0000003300527c02 */ /* 0x000fe20008000f00 */
[--C-:B------:R-:W-:Y:S01]  /*7000*/  HADD2.F32 R36, -RZ, R41.reuse.H1_H1 ;  /* 0x30000029ff247230 */ /* 0x100fe20000004100 */
[----:B------:R-:W-:Y:S01]  /*7010*/  MOV R83, UR37 ;  /* 0x0000002500537c02 */ /* 0x000fe20008000f00 */
[----:B-1----:R-:W-:Y:S01]  /*7020*/  HADD2.F32 R37, -RZ, R48.H0_H0 ;  /* 0x20000030ff257230 */ /* 0x002fe20000004100 */
[----:B------:R-:W-:Y:S01]  /*7030*/  @P6 LEA R82, R82, UR48, 0x3 ;  /* 0x0000003052526c11 */ /* 0x000fe2000f8e18ff */
[----:B------:R-:W-:Y:S01]  /*7040*/  BSSY.RECONVERGENT B0, `(.L_x_128) ;  /* 0x0000052000007945 */ /* 0x000fe20003800200 */
[----:B------:R-:W-:Y:S02]  /*7050*/  @P6 SHF.L.U32 R88, R71, 0x1f, RZ ;  /* 0x0000001f47586819 */ /* 0x000fe400000006ff */
[----:B------:R-:W-:Y:S01]  /*7060*/  @P6 IADD3 R82, PT, PT, R82, 0x90, RZ ;  /* 0x0000009052526810 */ /* 0x000fe20007ffe0ff */
[----:B---3--:R-:W1:Y:S03]  /*7070*/  LDTM.x16 R4, tmem[UR4+0x10] ;  /* 0x00001004000479ee */ /* 0x008e660008240000 */
[----:B------:R-:W-:Y:S02]  /*7080*/  @P6 PRMT R82, R83, 0x654, R82 ;  /* 0x0000065453526816 */ /* 0x000fe40000000052 */
[----:B------:R-:W-:Y:S01]  /*7090*/  LEA R83, R38, UR48, 0x3 ;  /* 0x0000003026537c11 */ /* 0x000fe2000f8e18ff */
[C---:B-1----:R-:W-:Y:S01]  /*70a0*/  FMUL R0, R32.reuse, R4 ;  /* 0x0000000420007220 */ /* 0x042fe20000400000 */
[C---:B------:R-:W-:Y:S01]  /*70b0*/  FMUL R2, R32.reuse, R5 ;  /* 0x0000000520027220 */ /* 0x040fe20000400000 */
[C---:B------:R-:W-:Y:S01]  /*70c0*/  FMUL R3, R32.reuse, R6 ;  /* 0x0000000620037220 */ /* 0x040fe20000400000 */
[C---:B------:R-:W-:Y:S01]  /*70d0*/  FMUL R7, R32.reuse, R7 ;  /* 0x0000000720077220 */ /* 0x040fe20000400000 */
[C---:B------:R-:W-:Y:S01]  /*70e0*/  FFMA R0, R35.reuse, R20, R0 ;  /* 0x0000001423007223 */ /* 0x040fe20000000000 */
[----:B------:R-:W-:Y:S02]  /*70f0*/  HADD2.F32 R20, -RZ, R41.H0_H0 ;  /* 0x20000029ff147230 */ /* 0x000fe40000004100 */
[C---:B------:R-:W-:Y:S01]  /*7100*/  FFMA R2, R35.reuse, R21, R2 ;  /* 0x0000001523027223 */ /* 0x040fe20000000002 */
[C---:B------:R-:W-:Y:S01]  /*7110*/  FMUL R4, R32.reuse, R8 ;  /* 0x0000000820047220 */ /* 0x040fe20000400000 */
[C---:B------:R-:W-:Y:S01]  /*7120*/  FMUL R5, R32.reuse, R9 ;  /* 0x0000000920057220 */ /* 0x040fe20000400000 */
[--C-:B------:R-:W-:Y:S02]  /*7130*/  HADD2.F32 R21, -RZ, R43.reuse.H0_H0 ;  /* 0x2000002bff157230 */ /* 0x100fe40000004100 */
[C---:B------:R-:W-:Y:S01]  /*7140*/  FFMA R3, R35.reuse, R20, R3 ;  /* 0x0000001423037223 */ /* 0x040fe20000000003 */
[--C-:B------:R-:W-:Y:S02]  /*7150*/  HADD2.F32 R20, -RZ, R42.reuse.H0_H0 ;  /* 0x2000002aff147230 */ /* 0x100fe40000004100 */
[C---:B------:R-:W-:Y:S01]  /*7160*/  FFMA R7, R35.reuse, R36, R7 ;  /* 0x0000002423077223 */ /* 0x040fe20000000007 */
[C---:B------:R-:W-:Y:S01]  /*7170*/  FMUL R6, R32.reuse, R10 ;  /* 0x0000000a20067220 */ /* 0x040fe20000400000 */
[----:B------:R-:W-:Y:S02]  /*7180*/  HADD2.F32 R36, -RZ, R43.H1_H1 ;  /* 0x3000002bff247230 */ /* 0x000fe40000004100 */
[C---:B------:R-:W-:Y:S01]  /*7190*/  FMUL R11, R32.reuse, R11 ;  /* 0x0000000b200b7220 */ /* 0x040fe20000400000 */
[C---:B------:R-:W-:Y:S01]  /*71a0*/  FFMA R4, R35.reuse, R20, R4 ;  /* 0x0000001423047223 */ /* 0x040fe20000000004 */
[----:B------:R-:W-:Y:S02]  /*71b0*/  HADD2.F32 R20, -RZ, R42.H1_H1 ;  /* 0x3000002aff147230 */ /* 0x000fe40000004100 */
[C---:B------:R-:W-:Y:S01]  /*71c0*/  FMUL R8, R32.reuse, R12 ;  /* 0x0000000c20087220 */ /* 0x040fe20000400000 */
[C---:B------:R-:W-:Y:S01]  /*71d0*/  FMUL R9, R32.reuse, R13 ;  /* 0x0000000d20097220 */ /* 0x040fe20000400000 */
[C---:B------:R-:W-:Y:S01]  /*71e0*/  FMUL R10, R32.reuse, R14 ;  /* 0x0000000e200a7220 */ /* 0x040fe20000400000 */
[C---:B------:R-:W-:Y:S01]  /*71f0*/  FMUL R15, R32.reuse, R15 ;  /* 0x0000000f200f7220 */ /* 0x040fe20000400000 */
[C---:B------:R-:W-:Y:S01]  /*7200*/  FFMA R5, R35.reuse, R20, R5 ;  /* 0x0000001423057223 */ /* 0x040fe20000000005 */
[----:B------:R-:W-:Y:S02]  /*7210*/  HADD2.F32 R20, -RZ, R48.H1_H1 ;  /* 0x30000030ff147230 */ /* 0x000fe40000004100 */
[C---:B------:R-:W-:Y:S01]  /*7220*/  FFMA R6, R35.reuse, R21, R6 ;  /* 0x0000001523067223 */ /* 0x040fe20000000006 */
[C---:B------:R-:W-:Y:S01]  /*7230*/  FFMA R11, R35.reuse, R36, R11 ;  /* 0x00000024230b7223 */ /* 0x040fe2000000000b */
[C---:B------:R-:W-:Y:S01]  /*7240*/  FFMA R8, R35.reuse, R37, R8 ;  /* 0x0000002523087223 */ /* 0x040fe20000000008 */
[--C-:B------:R-:W-:Y:S02]  /*7250*/  HADD2.F32 R21, -RZ, R49.reuse.H0_H0 ;  /* 0x20000031ff157230 */ /* 0x100fe40000004100 */
[C---:B------:R-:W-:Y:S01]  /*7260*/  FFMA R9, R35.reuse, R20, R9 ;  /* 0x0000001423097223 */ /* 0x040fe20000000009 */
[----:B------:R-:W-:Y:S02]  /*7270*/  HADD2.F32 R20, -RZ, R49.H1_H1 ;  /* 0x30000031ff147230 */ /* 0x000fe40000004100 */
[C---:B------:R-:W-:Y:S01]  /*7280*/  FMUL R12, R32.reuse, R16 ;  /* 0x00000010200c7220 */ /* 0x040fe20000400000 */
[C---:B------:R-:W-:Y:S01]  /*7290*/  FMUL R13, R32.reuse, R17 ;  /* 0x00000011200d7220 */ /* 0x040fe20000400000 */
[C---:B------:R-:W-:Y:S01]  /*72a0*/  FFMA R10, R35.reuse, R21, R10 ;  /* 0x00000015230a7223 */ /* 0x040fe2000000000a */
[--C-:B------:R-:W-:Y:S02]  /*72b0*/  HADD2.F32 R21, -RZ, R50.reuse.H0_H0 ;  /* 0x20000032ff157230 */ /* 0x100fe40000004100 */
[C---:B------:R-:W-:Y:S01]  /*72c0*/  FFMA R15, R35.reuse, R20, R15 ;  /* 0x00000014230f7223 */ /* 0x040fe2000000000f */
[----:B------:R-:W-:Y:S02]  /*72d0*/  HADD2.F32 R20, -RZ, R50.H1_H1 ;  /* 0x30000032ff147230 */ /* 0x000fe40000004100 */
[C---:B------:R-:W-:Y:S01]  /*72e0*/  FMUL R14, R32.reuse, R18 ;  /* 0x00000012200e7220 */ /* 0x040fe20000400000 */
[--C-:B------:R-:W-:Y:S02]  /*72f0*/  HADD2.F32 R37, -RZ, R51.reuse.H0_H0 ;  /* 0x20000033ff257230 */ /* 0x100fe40000004100 */
[----:B------:R-:W-:Y:S01]  /*7300*/  FMUL R19, R32, R19 ;  /* 0x0000001320137220 */ /* 0x000fe20000400000 */
[----:B------:R-:W-:Y:S01]  /*7310*/  HADD2.F32 R36, -RZ, R51.H1_H1 ;  /* 0x30000033ff247230 */ /* 0x000fe20000004100 */
        /* <DEDUP_REMOVED lines=22> */
[----:B------:R-:W-:Y:S02]  /*7480*/  UIADD3 UR12, UP0, UPT, UR52, 0x680, URZ ;  /* 0x00000680340c7890 */ /* 0x000fe4000ff1e0ff */
[----:B------:R-:W-:Y:S02]  /*7490*/  UIADD3 UR9, UPT, UPT, UR41, 0x10, URZ ;  /* 0x0000001029097890 */ /* 0x000fe4000fffe0ff */
[----:B------:R-:W-:Y:S02]  /*74a0*/  UIADD3 UR8, UPT, UPT, UR48, 0x1200, URZ ;  /* 0x0000120030087890 */ /* 0x000fe4000fffe0ff */
[----:B------:R-:W-:Y:S01]  /*74b0*/  UIADD3.X UR13, UPT, UPT, URZ, UR53, URZ, UP0, !UPT ;  /* 0x00000035ff0d7290 */ /* 0x000fe200087fe4ff */
[----:B------:R-:W-:Y:S01]  /*74c0*/  UMOV UR10, UR42 ;  /* 0x0000002a000a7c82 */ /* 0x000fe20008000000 */
[----:B------:R-:W-:Y:S01]  /*74d0*/  UMOV UR11, UR36 ;  /* 0x00000024000b7c82 */ /* 0x000fe20008000000 */
[----:B------:R-:W-:Y:S02]  /*74e0*/  UIADD3 UR5, UPT, UPT, UR41, 0x50, URZ ;  /* 0x0000005029057890 */ /* 0x000fe4000fffe0ff */
[----:B------:R-:W-:Y:S01]  /*74f0*/  UIADD3 UR4, UPT, UPT, UR48, 0x1a00, URZ ;  /* 0x00001a0030047890 */ /* 0x000fe2000fffe0ff */
[----:B------:R-:W-:Y:S03]  /*7500*/  UMOV UR6, UR42 ;  /* 0x0000002a00067c82 */ /* 0x000fe60008000000 */
[----:B------:R2:W-:Y:S01]  /*7510*/  UTMASTG.3D [UR8], [UR12] ;  /* 0x000000080c0073b5 */ /* 0x0005e20008010000 */
[----:B------:R-:W-:Y:S04]  /*7520*/  UMOV UR7, UR36 ;  /* 0x0000002400077c82 */ /* 0x000fe80008000000 */
[----:B------:R2:W-:Y:S01]  /*7530*/  UTMASTG.3D [UR4], [UR12] ;  /* 0x000000040c0073b5 */ /* 0x0005e20008010000 */
[----:B------:R0:W-:Y:S01]  /*7540*/  UTMACMDFLUSH ;  /* 0x00000000000079b7 */ /* 0x0001e20000000000 */
[----:B--2---:R-:W-:Y:S04]  /*7550*/  DEPBAR.LE SB0, 0x1 ;  /* 0x000080400000791a */ /* 0x004fe80000000000 */
.L_x_129:
[----:B------:R-:W-:Y:S05]  /*7560*/  BSYNC.RECONVERGENT B0 ;  /* 0x0000000000007941 */ /* 0x000fea0003800200 */
.L_x_128:
[----:B------:R-:W-:Y:S01]  /*7570*/  BAR.SYNC.DEFER_BLOCKING 0x1, 0x80 ;  /* 0x0042000000007b1d */ /* 0x000fe20000010000 */
[----:B------:R-:W-:Y:S04]  /*7580*/  UIADD3 UR40, UPT, UPT, UR51, 0x1, URZ ;  /* 0x0000000133287890 */ /* 0x000fe8000fffe0ff */
[----:B------:R-:W-:Y:S04]  /*7590*/  UISETP.NE.AND UP0, UPT, UR40, 0x4, UPT ;  /* 0x000000042800788c */ /* 0x000fe8000bf05270 */
[----:B------:R-:W-:Y:S01]  /*75a0*/  USEL UR40, UR40, URZ, UP0 ;  /* 0x000000ff28287287 */ /* 0x000fe20008000000 */
[----:B------:R2:W-:Y:S01]  /*75b0*/  @P6 SYNCS.ARRIVE.TRANS64.RED.A1T0 RZ, [R82+URZ], RZ ;  /* 0x000000ff52ff69a7 */ /* 0x0005e200081004ff */
[----:B------:R-:W-:Y:S01]  /*75c0*/  BSSY B1, `(.L_x_130) ;  /* 0x0000013000017945 */ /* 0x000fe20003800000 */
[----:B------:R-:W3:Y:S02]  /*75d0*/  @P6 SYNCS.PHASECHK.TRANS64.TRYWAIT P0, [R83+URZ+0x70], R88 ;  /* 0x00007058530065a7 */ /* 0x000ee400080011ff */
[----:B---3--:R-:W-:Y:S01]  /*75e0*/  @P6 SEL R39, RZ, 0x1, !P0 ;  /* 0x00000001ff276807 */ /* 0x008fe20004000000 */
[----:B--2---:R-:W-:Y:S06]  /*75f0*/  @!P6 BRA `(.L_x_131) ;  /* 0x00000000003ce947 */ /* 0x004fec0003800000 */
[----:B------:R-:W-:Y:S01]  /*7600*/  ISETP.NE.AND P1, PT, R80, RZ, PT ;  /* 0x000000ff5000720c */ /* 0x000fe20003f25270 */
[----:B------:R-:W-:Y:S01]  /*7610*/  BSSY B0, `(.L_x_132) ;  /* 0x0000009000007945 */ /* 0x000fe20003800000 */
[----:B------:R-:W-:Y:S11]  /*7620*/  ISETP.NE.AND P0, PT, R39, RZ, PT ;  /* 0x000000ff2700720c */ /* 0x000ff60003f05270 */
[----:B------:R-:W-:Y:S05]  /*7630*/  @P1 IMAD R2, R38, 0x1000, R77 ;  /* 0x0000100026021824 */ /* 0x000fea00078e024d */
[----:B------:R-:W-:Y:S05]  /*7640*/  @P1 IADD3 R0, PT, PT, R2, UR48, RZ ;  /* 0x0000003002001c10 */ /* 0x000fea000fffe0ff */
[----:B------:R-:W-:Y:S01]  /*7650*/  @P1 IMAD.IADD R0, R81, 0x1, R0 ;  /* 0x0000000151001824 */ /* 0x000fe200078e0200 */
[----:B------:R-:W-:Y:S06]  /*7660*/  @P0 BRA `(.L_x_133) ;  /* 0x00000000000c0947 */ /* 0x000fec0003800000 */
[----:B------:R-:W-:Y:S04]  /*7670*/  SHF.L.U32 R4, R71, 0x1f, RZ ;  /* 0x0000001f47047819 */ /* 0x000fe800000006ff */
[----:B------:R-:W2:Y:S02]  /*7680*/  SYNCS.PHASECHK.TRANS64.TRYWAIT P0, [R83+URZ+0x70], R4 ;  /* 0x00007004530075a7 */ /* 0x000ea400080011ff */
[----:B--2---:R-:W-:Y:S05]  /*7690*/  @!P0 BRA `(.L_x_134) ;  /* 0x0000002000388947 */ /* 0x004fea0003800000 */
.L_x_133:
[----:B------:R-:W-:Y:S05]  /*76a0*/  BSYNC B0 ;  /* 0x0000000000007941 */ /* 0x000fea0003800000 */
.L_x_132:
[----:B------:R-:W-:Y:S02]  /*76b0*/  ISETP.NE.AND P0, PT, R80, RZ, PT ;  /* 0x000000ff5000720c */ /* 0x000fe40003f05270 */
[----:B------:R-:W-:Y:S11]  /*76c0*/  IADD3 R38, PT, PT, R38, 0x1, RZ ;  /* 0x0000000126267810 */ /* 0x000ff60007ffe0ff */
[----:B------:R3:W4:Y:S04]  /*76d0*/  @P0 LDS.128 R40, [R2+UR48+0x200] ;  /* 0x0002003002280984 */ /* 0x0007280008000c00 */
[----:B------:R3:W1:Y:S02]  /*76e0*/  @P0 LDS.128 R48, [R0+0x200] ;  /* 0x0002000000300984 */ /* 0x0006640000000c00 */
.L_x_131:
[----:B------:R-:W-:Y:S05]  /*76f0*/  BSYNC B1 ;  /* 0x0000000000017941 */ /* 0x000fea0003800000 */
.L_x_130:
[----:B------:R-:W-:Y:S05]  /*7700*/  VIADD R3, R34, 0x20 ;  /* 0x0000002022037836 */ /* 0x000fea0000000000 */
[----:B------:R-:W-:Y:S04]  /*7710*/  SHF.R.U32.HI R3, RZ, 0x15, R3 ;  /* 0x00000015ff037819 */ /* 0x000fe80000011603 */
[----:B------:R-:W-:Y:S11]  /*7720*/  LOP3.LUT P0, RZ, R3, 0x3, R66, 0x48, !PT ;  /* 0x0000000303ff7812 */ /* 0x000ff60007804842 */
[----:B------:R-:W-:Y:S02]  /*7730*/  @!UPT UIADD3 URZ, UPT, UPT, URZ, URZ, URZ ;  /* 0x000000fffffff290 */ /* 0x000fe4000fffe0ff */
[----:B------:R-:W-:Y:S05]  /*7740*/  @!P0 BRA `(.L_x_135) ;  /* 0x0000000000408947 */ /* 0x000fea0003800000 */
[----:B------:R-:W5:Y:S01]  /*7750*/  LDCU.64 UR8, c[0x4][0x70] ;  /* 0x01000e00ff0877ac */ /* 0x000f620008000a00 */
[----:B------:R-:W-:Y:S01]  /*7760*/  MOV R3, 0x0 ;  /* 0x0000000000037802 */ /* 0x000fe20000000f00 */
[----:B------:R-:W-:Y:S02]  /*7770*/  HFMA2 R12, -RZ, RZ, 0, 5.9604644775390625e-08 ;  /* 0x00000001ff0c7431 */ /* 0x000fe400000001ff */
[----:B------:R-:W-:Y:S02]  /*7780*/  IMAD.MOV.U32 R8, RZ, RZ, 0x192 ;  /* 0x00000192ff087424 */ /* 0x000fe400078e00ff */
[----:B------:R-:W-:Y:S01]  /*7790*/  IMAD.MOV.U32 R13, RZ, RZ, RZ ;  /* 0x000000ffff0d7224 */ /* 0x000fe200078e00ff */
[----:B------:R-:W4:Y:S01]  /*77a0*/  LDCU.64 UR6, c[0x4][0x78] ;  /* 0x01000f00ff0677ac */ /* 0x000f220008000a00 */
[----:B---3--:R-:W3:Y:S01]  /*77b0*/  LDC.64 R2, c[0x4][R3] ;  /* 0x0100000003027b82 */ /* 0x008ee20000000a00 */
[----:B------:R-:W1:Y:S01]  /*77c0*/  LDCU.64 UR4, c[0x4][0x10] ;  /* 0x01000200ff0477ac */ /* 0x000e620008000a00 */
[----:B-----5:R-:W-:Y:S01]  /*77d0*/  MOV R5, UR9 ;  /* 0x0000000900057c02 */ /* 0x020fe20008000f00 */
[----:B--2---:R-:W-:Y:S01]  /*77e0*/  IMAD.U32 R4, RZ, RZ, UR8 ;  /* 0x00000008ff047e24 */ /* 0x004fe2000f8e00ff */
[----:B----4-:R-:W-:Y:S01]  /*77f0*/  MOV R7, UR7 ;  /* 0x0000000700077c02 */ /* 0x010fe20008000f00 */
[----:B------:R-:W-:Y:S01]  /*7800*/  IMAD.U32 R6, RZ, RZ, UR6 ;  /* 0x00000006ff067e24 */ /* 0x000fe2000f8e00ff */
[----:B-1----:R-:W-:Y:S01]  /*7810*/  MOV R11, UR5 ;  /* 0x00000005000b7c02 */ /* 0x002fe20008000f00 */
[----:B------:R-:W-:Y:S02]  /*7820*/  IMAD.U32 R10, RZ, RZ, UR4 ;  /* 0x00000004ff0a7e24 */ /* 0x000fe4000f8e00ff */
[----:B------:R-:W-:Y:S07]  /*7830*/  LEPC R20, `(.L_x_135) ;  /* 0x000000001014794e */ /* 0x000fee0000000000 */
[----:B---3--:R-:W-:Y:S05]  /*7840*/  CALL.ABS.NOINC R2 ;  /* 0x0000000002007343 */ /* 0x008fea0003c00000 */
.L_x_135:
        /* <DEDUP_REMOVED lines=8> */
[----:B--2---:R-:W-:Y:S01]  /*78d0*/  MOV R83, UR37 ;  /* 0x0000002500537c02 */ /* 0x004fe20008000f00 */
[----:B-1----:R-:W-:Y:S01]  /*78e0*/  HADD2.F32 R37, -RZ, R48.H0_H0 ;  /* 0x20000030ff257230 */ /* 0x002fe20000004100 */
[----:B------:R-:W-:Y:S01]  /*78f0*/  @P6 LEA R82, R82, UR48, 0x3 ;  /* 0x0000003052526c11 */ /* 0x000fe2000f8e18ff */
[----:B------:R-:W-:Y:S01]  /*7900*/  BSSY.RECONVERGENT B0, `(.L_x_136) ;  /* 0x0000052000007945 */ /* 0x000fe20003800200 */
[----:B------:R-:W-:Y:S02]  /*7910*/  LEA R88, R38, UR48, 0x3 ;  /* 0x0000003026587c11 */ /* 0x000fe4000f8e18ff */
[----:B------:R-:W-:Y:S01]  /*7920*/  @P6 IADD3 R82, PT, PT, R82, 0x90, RZ ;  /* 0x0000009052526810 */ /* 0x000fe20007ffe0ff */
[----:B------:R-:W3:Y:S03]  /*7930*/  LDTM.x16 R4, tmem[UR4+0x20] ;  /* 0x00002004000479ee */ /* 0x000ee60008240000 */
[----:B------:R-:W-:Y:S02]  /*7940*/  @P6 PRMT R82, R83, 0x654, R82 ;  /* 0x0000065453526816 */ /* 0x000fe40000000052 */
[----:B------:R-:W-:Y:S01]  /*7950*/  @P6 SHF.L.U32 R83, R71, 0x1f, RZ ;  /* 0x0000001f47536819 */ /* 0x000fe200000006ff */
[C---:B---3--:R-:W-:Y:S01]  /*7960*/  FMUL R0, R32.reuse, R4 ;  /* 0x0000000420007220 */ /* 0x048fe20000400000 */
        /* <DEDUP_REMOVED lines=75> */
.L_x_137:
[----:B------:R-:W-:Y:S05]  /*7e20*/  BSYNC.RECONVERGENT B0 ;  /* 0x0000000000007941 */ /* 0x000fea0003800200 */
.L_x_136:
        /* <DEDUP_REMOVED lines=19> */
.L_x_141:
[----:B------:R-:W-:Y:S05]  /*7f60*/  BSYNC B0 ;  /* 0x0000000000007941 */ /* 0x000fea0003800000 */
.L_x_140:
[----:B------:R-:W-:Y:S11]  /*7f70*/  ISETP.NE.AND P0, PT, R80, RZ, PT ;  /* 0x000000ff5000720c */ /* 0x000ff60003f05270 */
[----:B------:R-:W-:Y:S02]  /*7f80*/  @!UPT UIADD3 URZ, UPT, UPT, URZ, URZ, URZ ;  /* 0x000000fffffff290 */ /* 0x000fe4000fffe0ff */
[----:B------:R3:W4:Y:S04]  /*7f90*/  @P0 LDS.128 R40, [R38+UR48+0x200] ;  /* 0x0002003026280984 */ /* 0x0007280008000c00 */
[----:B------:R3:W1:Y:S02]  /*7fa0*/  @P0 LDS.128 R48, [R81+0x200] ;  /* 0x0002000051300984 */ /* 0x0006640000000c00 */
.L_x_139:
[----:B------:R-:W-:Y:S05]  /*7fb0*/  BSYNC B1 ;  /* 0x0000000000017941 */ /* 0x000fea0003800000 */
.L_x_138:
        /* <DEDUP_REMOVED lines=11> */
[----:B------:R-:W1:Y:S01]  /*8070*/  LDC.64 R2, c[0x4][R3] ;  /* 0x0100000003027b82 */ /* 0x000e620000000a00 */
[----:B------:R-:W3:Y:S01]  /*8080*/  LDCU.64 UR4, c[0x4][0x10] ;  /* 0x01000200ff0477ac */ /* 0x000ee20008000a00 */
[----:B--2---:R-:W-:Y:S01]  /*8090*/  MOV R5, UR9 ;  /* 0x0000000900057c02 */ /* 0x004fe20008000f00 */
[----:B------:R-:W-:Y:S01]  /*80a0*/  IMAD.U32 R4, RZ, RZ, UR8 ;  /* 0x00000008ff047e24 */ /* 0x000fe2000f8e00ff */
[----:B-----5:R-:W-:Y:S01]  /*80b0*/  MOV R7, UR7 ;  /* 0x0000000700077c02 */ /* 0x020fe20008000f00 */
[----:B------:R-:W-:Y:S01]  /*80c0*/  IMAD.U32 R6, RZ, RZ, UR6 ;  /* 0x00000006ff067e24 */ /* 0x000fe2000f8e00ff */
[----:B---3--:R-:W-:Y:S01]  /*80d0*/  MOV R11, UR5 ;  /* 0x00000005000b7c02 */ /* 0x008fe20008000f00 */
[----:B------:R-:W-:Y:S02]  /*80e0*/  IMAD.U32 R10, RZ, RZ, UR4 ;  /* 0x00000004ff0a7e24 */ /* 0x000fe4000f8e00ff */
[----:B------:R-:W-:Y:S07]  /*80f0*/  LEPC R20, `(.L_x_143) ;  /* 0x000000001014794e */ /* 0x000fee0000000000 */
[----:B-1--4-:R-:W-:Y:S05]  /*8100*/  CALL.ABS.NOINC R2 ;  /* 0x0000000002007343 */ /* 0x012fea0003c00000 */
.L_x_143:
[----:B------:R-:W-:Y:S01]  /*8110*/  ISETP.NE.AND P0, PT, R72, RZ, PT ;  /* 0x000000ff4800720c */ /* 0x000fe20003f05270 */
[----:B------:R-:W-:Y:S05]  /*8120*/  WARPSYNC.ALL ;  /* 0x0000000000007948 */ /* 0x000fea0003800000 */
[----:B------:R-:W-:Y:S01]  /*8130*/  R2UR UR4, R34 ;  /* 0x00000000220472ca */ /* 0x000fe200000e0000 */
[--C-:B----4-:R-:W-:Y:S01]  /*8140*/  HADD2.F32 R20, -RZ, R40.reuse.H0_H0 ;  /* 0x20000028ff147230 */ /* 0x110fe20000004100 */
[----:B------:R-:W-:Y:S01]  /*8150*/  IADD3 R74, PT, PT, R74, 0x100, RZ ;  /* 0x000001004a4a7810 */ /* 0x000fe20007ffe0ff */
[----:B------:R-:W-:Y:S01]  /*8160*/  HADD2.F32 R36, -RZ, R40.H1_H1 ;  /* 0x30000028ff247230 */ /* 0x000fe20000004100 */
[----:B------:R-:W-:Y:S01]  /*8170*/  BSSY.RECONVERGENT B0, `(.L_x_144) ;  /* 0x0000053000007945 */ /* 0x000fe20003800200 */
[--C-:B------:R-:W-:Y:S01]  /*8180*/  HADD2.F32 R21, -RZ, R41.reuse.H0_H0 ;  /* 0x20000029ff157230 */ /* 0x100fe20000004100 */
[----:B------:R-:W-:Y:S01]  /*8190*/  LOP3.LUT R74, R74, 0xfefffff8, RZ, 0xc0, !PT ;  /* 0xfefffff84a4a7812 */ /* 0x000fe200078ec0ff */
[----:B---3--:R-:W-:Y:S02]  /*81a0*/  HADD2.F32 R38, -RZ, R41.H1_H1 ;  /* 0x30000029ff267230 */ /* 0x008fe40000004100 */
[--C-:B------:R-:W-:Y:S02]  /*81b0*/  HADD2.F32 R37, -RZ, R42.reuse.H0_H0 ;  /* 0x2000002aff257230 */ /* 0x100fe40000004100 */
[----:B------:R-:W-:Y:S02]  /*81c0*/  HADD2.F32 R40, -RZ, R42.H1_H1 ;  /* 0x3000002aff287230 */ /* 0x000fe40000004100 */
[----:B------:R-:W2:Y:S01]  /*81d0*/  LDTM.x16 R4, tmem[UR4+0x30] ;  /* 0x00003004000479ee */ /* 0x000ea20008240000 */
[----:B------:R-:W-:Y:S01]  /*81e0*/  NOP ;  /* 0x0000000000007918 */ /* 0x000fe20000000000 */
[----:B--2---:R2:W-:Y:S01]  /*81f0*/  SYNCS.ARRIVE.TRANS64.RED.A1T0 RZ, [R74+URZ], RZ ;  /* 0x000000ff4aff79a7 */ /* 0x0045e200081004ff */
[--C-:B------:R-:W-:Y:S02]  /*8200*/  HADD2.F32 R39, -RZ, R43.reuse.H0_H0 ;  /* 0x2000002bff277230 */ /* 0x100fe40000004100 */
[----:B------:R-:W-:Y:S02]  /*8210*/  HADD2.F32 R42, -RZ, R43.H1_H1 ;  /* 0x3000002bff2a7230 */ /* 0x000fe40000004100 */
[--C-:B-1----:R-:W-:Y:S02]  /*8220*/  HADD2.F32 R41, -RZ, R48.reuse.H0_H0 ;  /* 0x20000030ff297230 */ /* 0x102fe40000004100 */
[----:B------:R-:W-:Y:S02]  /*8230*/  HADD2.F32 R43, -RZ, R48.H1_H1 ;  /* 0x30000030ff2b7230 */ /* 0x000fe40000004100 */
[--C-:B------:R-:W-:Y:S02]  /*8240*/  HADD2.F32 R44, -RZ, R49.reuse.H0_H0 ;  /* 0x20000031ff2c7230 */ /* 0x100fe40000004100 */
[----:B------:R-:W-:Y:S02]  /*8250*/  HADD2.F32 R46, -RZ, R49.H1_H1 ;  /* 0x30000031ff2e7230 */ /* 0x000fe40000004100 */
[--C-:B------:R-:W-:Y:S02]  /*8260*/  HADD2.F32 R45, -RZ, R50.reuse.H0_H0 ;  /* 0x20000032ff2d7230 */ /* 0x100fe40000004100 */
[----:B------:R-:W-:Y:S02]  /*8270*/  HADD2.F32 R48, -RZ, R50.H1_H1 ;  /* 0x30000032ff307230 */ /* 0x000fe40000004100 */
[--C-:B------:R-:W-:Y:S02]  /*8280*/  HADD2.F32 R47, -RZ, R51.reuse.H0_H0 ;  /* 0x20000033ff2f7230 */ /* 0x100fe40000004100 */
[----:B------:R-:W-:Y:S02]  /*8290*/  HADD2.F32 R50, -RZ, R51.H1_H1 ;  /* 0x30000033ff327230 */ /* 0x000fe40000004100 */
[C---:B------:R-:W-:Y:S01]  /*82a0*/  FMUL R4, R32.reuse, R4 ;  /* 0x0000000420047220 */ /* 0x040fe20000400000 */
[C---:B------:R-:W-:Y:S01]  /*82b0*/  FMUL R5, R32.reuse, R5 ;  /* 0x0000000520057220 */ /* 0x040fe20000400000 */
[C---:B------:R-:W-:Y:S01]  /*82c0*/  FMUL R6, R32.reuse, R6 ;  /* 0x0000000620067220 */ /* 0x040fe20000400000 */
[C---:B------:R-:W-:Y:S01]  /*82d0*/  FMUL R7, R32.reuse, R7 ;  /* 0x0000000720077220 */ /* 0x040fe20000400000 */
[C---:B------:R-:W-:Y:S01]  /*82e0*/  FFMA R4, R35.reuse, R20, R4 ;  /* 0x0000001423047223 */ /* 0x040fe20000000004 */
        /* <DEDUP_REMOVED lines=21> */
[----:B------:R-:W-:Y:S01]  /*8440*/  FFMA R15, R35, R46, R15 ;  /* 0x0000002e230f7223 */ /* 0x000fe2000000000f */
        /* <DEDUP_REMOVED lines=20> */
[----:B-1----:R-:W1:Y:S02]  /*8590*/  FENCE.VIEW.ASYNC.S ;  /* 0x00000000000073c6 */ /* 0x002e640000000000 */
[----:B-1----:R-:W-:Y:S06]  /*85a0*/  BAR.SYNC.DEFER_BLOCKING 0x1, 0x80 ;  /* 0x0042000000007b1d */ /* 0x002fec0000010000 */
        /* <DEDUP_REMOVED lines=14> */
[----:B-1----:R-:W-:Y:S04]  /*8690*/  DEPBAR.LE SB0, 0x1 ;  /* 0x000080400000791a */ /* 0x002fe80000000000 */
.L_x_145:
[----:B------:R-:W-:Y:S05]  /*86a0*/  BSYNC.RECONVERGENT B0 ;  /* 0x0000000000007941 */ /* 0x000fea0003800200 */
.L_x_144:
[----:B------:R-:W-:Y:S01]  /*86b0*/  BAR.SYNC.DEFER_BLOCKING 0x1, 0x80 ;  /* 0x0042000000007b1d */ /* 0x000fe20000010000 */
[----:B------:R-:W-:Y:S01]  /*86c0*/  UISETP.NE.AND UP0, UPT, UR49, -0x4, UPT ;  /* 0xfffffffc3100788c */ /* 0x000fe2000bf05270 */
[----:B------:R-:W-:Y:S08]  /*86d0*/  IADD3 R0, PT, PT, R30, 0x1, RZ ;  /* 0x000000011e007810 */ /* 0x000ff00007ffe0ff */
[----:B------:R-:W-:Y:S05]  /*86e0*/  BRA.U !UP0, `(.L_x_146) ;  /* 0x0000000108287547 */ /* 0x000fea000b800000 */
[----:B------:R-:W-:Y:S01]  /*86f0*/  ISETP.NE.AND P0, PT, R78, RZ, PT ;  /* 0x000000ff4e00720c */ /* 0x000fe20003f05270 */
[----:B------:R-:W-:Y:S01]  /*8700*/  IMAD.U32 R3, RZ, RZ, UR51 ;  /* 0x00000033ff037e24 */ /* 0x000fe2000f8e00ff */
[----:B------:R-:W-:Y:S01]  /*8710*/  UIADD3 UR51, UPT, UPT, UR51, 0x1, URZ ;  /* 0x0000000133337890 */ /* 0x000fe2000fffe0ff */
[----:B------:R-:W-:Y:S03]  /*8720*/  IMAD.U32 R2, RZ, RZ, UR37 ;  /* 0x00000025ff027e24 */ /* 0x000fe6000f8e00ff */
[----:B------:R-:W-:Y:S04]  /*8730*/  UISETP.NE.AND UP0, UPT, UR51, 0x4, UPT ;  /* 0x000000043300788c */ /* 0x000fe8000bf05270 */
[----:B------:R-:W-:Y:S03]  /*8740*/  USEL UR51, UR51, URZ, UP0 ;  /* 0x000000ff33337287 */ /* 0x000fe60008000000 */
[----:B------:R-:W-:Y:S05]  /*8750*/  @P0 LEA R3, R3, UR48, 0x3 ;  /* 0x0000003003030c11 */ /* 0x000fea000f8e18ff */
[----:B------:R-:W-:Y:S05]  /*8760*/  @P0 VIADD R3, R3, 0x90 ;  /* 0x0000009003030836 */ /* 0x000fea0000000000 */
[----:B------:R-:W-:Y:S04]  /*8770*/  @P0 PRMT R2, R2, 0x654, R3 ;  /* 0x0000065402020816 */ /* 0x000fe80000000003 */
[----:B------:R1:W-:Y:S03]  /*8780*/  @P0 SYNCS.ARRIVE.TRANS64.RED.A1T0 RZ, [R2+URZ], RZ ;  /* 0x000000ff02ff09a7 */ /* 0x0003e600081004ff */
.L_x_146:
[----:B------:R-:W-:Y:S01]  /*8790*/  ISETP.NE.AND P2, PT, R73, RZ, PT ;  /* 0x000000ff4900720c */ /* 0x000fe20003f45270 */
[----:B------:R-:W-:Y:S01]  /*87a0*/  UIADD3 UR49, UPT, UPT, UR49, 0x4, URZ ;  /* 0x0000000431317890 */ /* 0x000fe2000fffe0ff */
[----:B------:R-:W-:Y:S01]  /*87b0*/  ISETP.NE.AND P0, PT, R76, 0x2, PT ;  /* 0x000000024c00780c */ /* 0x000fe20003f05270 */
[----:B------:R-:W-:Y:S01]  /*87c0*/  IMAD.IADD R20, R29, 0x1, R58 ;  /* 0x000000011d147824 */ /* 0x000fe200078e023a */
[----:B------:R-:W-:Y:S01]  /*87d0*/  ISETP.NE.AND P1, PT, R0, 0x4, PT ;  /* 0x000000040000780c */ /* 0x000fe20003f25270 */
[----:B------:R-:W-:Y:S01]  /*87e0*/  IMAD.IADD R21, R31, 0x1, R60 ;  /* 0x000000011f157824 */ /* 0x000fe200078e023c */
[----:B-1----:R-:W-:Y:S02]  /*87f0*/  SEL R2, RZ, 0x1, P0 ;  /* 0x00000001ff027807 */ /* 0x002fe40000000000 */
[----:B------:R-:W-:Y:S02]  /*8800*/  SEL R3, RZ, 0x1, P1 ;  /* 0x00000001ff037807 */ /* 0x000fe40000800000 */
[----:B------:R-:W-:Y:S02]  /*8810*/  LOP3.LUT R69, R69, R2, RZ, 0x3c, !PT ;  /* 0x0000000245457212 */ /* 0x000fe400078e3cff */
[----:B------:R-:W-:Y:S02]  /*8820*/  LOP3.LUT R70, R70, R3, RZ, 0x3c, !PT ;  /* 0x0000000346467212 */ /* 0x000fe400078e3cff */
[----:B------:R-:W-:Y:S02]  /*8830*/  @P2 R2UR UR36, R68 ;  /* 0x00000000442422ca */ /* 0x000fe400000e0000 */
[----:B------:R-:W-:Y:S02]  /*8840*/  SEL R76, R76, RZ, P0 ;  /* 0x000000ff4c4c7207 */ /* 0x000fe40000000000 */
[----:B------:R-:W-:Y:S01]  /*8850*/  SEL R30, R0, RZ, P1 ;  /* 0x000000ff001e7207 */ /* 0x000fe20000800000 */
[----:B------:R-:W-:Y:S10]  /*8860*/  @P2 BRA `(.L_x_147) ;  /* 0xffffffcc00d42947 */ /* 0x000ff4000383ffff */
[----:B------:R-:W-:-:S09]  /*8870*/  UISETP.NE.AND UP0, UPT, UR50, URZ, UPT ;  /* 0x000000ff3200728c */ /* 0x000fd2000bf05270 */
[----:B------:R-:W-:Y:S05]  /*8880*/  BRA.U !UP0, `(.L_x_148) ;  /* 0x0000000108487547 */ /* 0x000fea000b800000 */
[----:B------:R-:W1:Y:S02]  /*8890*/  LDCU.64 UR4, c[0x0][0x890] ;  /* 0x00011200ff0477ac */ /* 0x000e640008000a00 */
[----:B-1----:R-:W-:-:S04]  /*88a0*/  UISETP.NE.U32.AND UP0, UPT, UR4, URZ, UPT ;  /* 0x000000ff0400728c */ /* 0x002fc8000bf05070 */
[----:B------:R-:W-:-:S09]  /*88b0*/  UISETP.NE.AND.EX UP0, UPT, UR5, URZ, UPT, UP0 ;  /* 0x000000ff0500728c */ /* 0x000fd2000bf05300 */
[----:B------:R-:W-:Y:S05]  /*88c0*/  BRA.U UP0, `(.L_x_149) ;  /* 0x00000001000c7547 */ /* 0x000fea000b800000 */
[----:B------:R-:W-:-:S13]  /*88d0*/  FSETP.NEU.AND P0, PT, R35, RZ, PT ;  /* 0x000000ff2300720b */ /* 0x000fda0003f0d000 */
[----:B------:R-:W-:Y:S05]  /*88e0*/  @!P0 EXIT ;  /* 0x000000000000894d */ /* 0x000fea0003800000 */
[----:B------:R-:W-:Y:S05]  /*88f0*/  BRA `(.L_x_148) ;  /* 0x00000000002c7947 */ /* 0x000fea0003800000 */
.L_x_149:
[----:B------:R-:W-:Y:S01]  /*8900*/  ISETP.NE.AND P0, PT, R75, RZ, PT ;  /* 0x000000ff4b00720c */ /* 0x000fe20003f05270 */
[----:B------:R-:W-:-:S12]  /*8910*/  BSSY.RECONVERGENT B0, `(.L_x_148) ;  /* 0x0000009000007945 */ /* 0x000fd80003800200 */
[----:B------:R-:W-:Y:S05]  /*8920*/  @P0 BRA `(.L_x_150) ;  /* 0x0000000000140947 */ /* 0x000fea0003800000 */
[----:B------:R-:W1:Y:S02]  /*8930*/  LDCU.64 UR4, c[0x0][0x888] ;  /* 0x00011100ff0477ac */ /* 0x000e640008000a00 */
[----:B-1----:R-:W-:-:S04]  /*8940*/  ISETP.NE.U32.AND P0, PT, RZ, UR4, PT ;  /* 0x00000004ff007c0c */ /* 0x002fc8000bf05070 */
[----:B------:R-:W-:-:S13]  /*8950*/  ISETP.NE.AND.EX P0, PT, RZ, UR5, PT, P0 ;  /* 0x00000005ff007c0c */ /* 0x000fda000bf05300 */
[----:B------:R-:W-:Y:S05]  /*8960*/  @!P0 EXIT ;  /* 0x000000000000894d */ /* 0x000fea0003800000 */
[----:B------:R-:W-:Y:S05]  /*8970*/  BRA `(.L_x_151) ;  /* 0x0000000000087947 */ /* 0x000fea0003800000 */
.L_x_150:
[----:B------:R-:W-:-:S13]  /*8980*/  FSETP.NEU.AND P0, PT, R35, RZ, PT ;  /* 0x000000ff2300720b */ /* 0x000fda0003f0d000 */
[----:B------:R-:W-:Y:S05]  /*8990*/  @!P0 EXIT ;  /* 0x000000000000894d */ /* 0x000fea0003800000 */
.L_x_151:
[----:B------:R-:W-:Y:S05]  /*89a0*/  BSYNC.RECONVERGENT B0 ;  /* 0x0000000000007941 */ /* 0x000fea0003800200 */
.L_x_148:
[----:B------:R-:W-:Y:S01]  /*89b0*/  ULEA UR4, UR51, UR48, 0x3 ;  /* 0x0000003033047291 */ /* 0x000fe2000f8e18ff */
[----:B------:R-:W-:-:S04]  /*89c0*/  DEPBAR.LE SB0, 0x0 ;  /* 0x000080000000791a */ /* 0x000fc80000000000 */
[----:B------:R-:W-:-:S04]  /*89d0*/  UIADD3 UR4, UPT, UPT, UR4, 0x90, URZ ;  /* 0x0000009004047890 */ /* 0x000fc8000fffe0ff */
[----:B------:R-:W-:-:S09]  /*89e0*/  UPRMT UR4, UR37, 0x654, UR4 ;  /* 0x0000065425047896 */ /* 0x000fd20008000004 */
[----:B------:R-:W-:Y:S01]  /*89f0*/  SYNCS.ARRIVE.TRANS64.RED.A1T0 RZ, [UR4], RZ ;  /* 0x000000ffffff79a7 */ /* 0x000fe20008100404 */
[----:B------:R-:W-:Y:S05]  /*8a00*/  EXIT ;  /* 0x000000000000794d */ /* 0x000fea0003800000 */
.L_x_24:
[----:B--2---:R2:W4:Y:S02]  /*8a10*/  SYNCS.PHASECHK.TRANS64.TRYWAIT P0, [R3+URZ+0x130], R2 ;  /* 0x00013002030075a7 */ /* 0x00452400080011ff */
[----:B----4-:R-:W-:Y:S05]  /*8a20*/  @!P0 NANOSLEEP.SYNCS 0x989680 ;  /* 0x009896800000895d */ /* 0x010fea0003900000 */
[----:B------:R-:W4:Y:S02]  /*8a30*/  @!P0 SYNCS.PHASECHK.TRANS64 P0, [R3+URZ+0x130], R2 ;  /* 0x00013002030085a7 */ /* 0x000f2400080010ff */
[----:B----4-:R-:W-:Y:S05]  /*8a40*/  @!P0 BRA `(.L_x_24) ;  /* 0xfffffffc00f08947 */ /* 0x010fea000383ffff */
[----:B------:R-:W-:Y:S05]  /*8a50*/  BRA `(.L_x_152) ;  /* 0xffffff8c00847947 */ /* 0x000fea000383ffff */
.L_x_27:
[----:B-1----:R-:W-:-:S07]  /*8a60*/  MOV R2, UR33 ;  /* 0x0000002100027c02 */ /* 0x002fce0008000f00 */
.L_x_153:
[----:B-1----:R1:W2:Y:S02]  /*8a70*/  SYNCS.PHASECHK.TRANS64.TRYWAIT P0, [R2+URZ+0x38], R5 ;  /* 0x00003805020075a7 */ /* 0x0022a400080011ff */
[----:B--2---:R-:W-:Y:S05]  /*8a80*/  @!P0 NANOSLEEP.SYNCS 0x989680 ;  /* 0x009896800000895d */ /* 0x004fea0003900000 */
[----:B------:R-:W2:Y:S02]  /*8a90*/  @!P0 SYNCS.PHASECHK.TRANS64 P0, [R2+URZ+0x38], R5 ;  /* 0x00003805020085a7 */ /* 0x000ea400080010ff */
[----:B--2---:R-:W-:Y:S05]  /*8aa0*/  @!P0 BRA `(.L_x_153) ;  /* 0xfffffffc00f08947 */ /* 0x004fea000383ffff */
[----:B------:R-:W-:Y:S05]  /*8ab0*/  BRA `(.L_x_26) ;  /* 0xffffff8c00e87947 */ /* 0x000fea000383ffff */
.L_x_34:
[----:B-1----:R-:W-:-:S07]  /*8ac0*/  MOV R2, UR17 ;  /* 0x0000001100027c02 */ /* 0x002fce0008000f00 */
.L_x_154:
[----:B-1----:R1:W2:Y:S02]  /*8ad0*/  SYNCS.PHASECHK.TRANS64.TRYWAIT P0, [R2+URZ+0x38], R5 ;  /* 0x00003805020075a7 */ /* 0x0022a400080011ff */
[----:B--2---:R-:W-:Y:S05]  /*8ae0*/  @!P0 NANOSLEEP.SYNCS 0x989680 ;  /* 0x009896800000895d */ /* 0x004fea0003900000 */
[----:B------:R-:W2:Y:S02]  /*8af0*/  @!P0 SYNCS.PHASECHK.TRANS64 P0, [R2+URZ+0x38], R5 ;  /* 0x00003805020085a7 */ /* 0x000ea400080010ff */
[----:B--2---:R-:W-:Y:S05]  /*8b00*/  @!P0 BRA `(.L_x_154) ;  /* 0xfffffffc00f08947 */ /* 0x004fea000383ffff */
[----:B------:R-:W-:Y:S05]  /*8b10*/  BRA `(.L_x_33) ;  /* 0xffffff9000a07947 */ /* 0x000fea000383ffff */
.L_x_39:
[----:B-1----:R1:W2:Y:S02]  /*8b20*/  SYNCS.PHASECHK.TRANS64.TRYWAIT P0, [R2+URZ+0xc0], R3 ;  /* 0x0000c003020075a7 */ /* 0x0022a400080011ff */
[----:B--2---:R-:W-:Y:S05]  /*8b30*/  @!P0 NANOSLEEP.SYNCS 0x989680 ;  /* 0x009896800000895d */ /* 0x004fea0003900000 */
[----:B------:R-:W2:Y:S02]  /*8b40*/  @!P0 SYNCS.PHASECHK.TRANS64 P0, [R2+URZ+0xc0], R3 ;  /* 0x0000c003020085a7 */ /* 0x000ea400080010ff */
[----:B--2---:R-:W-:Y:S05]  /*8b50*/  @!P0 BRA `(.L_x_39) ;  /* 0xfffffffc00f08947 */ /* 0x004fea000383ffff */
[----:B------:R-:W-:Y:S05]  /*8b60*/  BRA `(.L_x_155) ;  /* 0xffffff9400407947 */ /* 0x000fea000383ffff */
.L_x_43:
[----:B---3--:R-:W-:-:S07]  /*8b70*/  MOV R0, UR4 ;  /* 0x0000000400007c02 */ /* 0x008fce0008000f00 */
.L_x_156:
[----:B-1----:R1:W2:Y:S02]  /*8b80*/  SYNCS.PHASECHK.TRANS64.TRYWAIT P0, [R0+URZ], R3 ;  /* 0x00000003000075a7 */ /* 0x0022a400080011ff */
[----:B--2---:R-:W-:Y:S05]  /*8b90*/  @!P0 NANOSLEEP.SYNCS 0x989680 ;  /* 0x009896800000895d */ /* 0x004fea0003900000 */
[----:B------:R-:W2:Y:S02]  /*8ba0*/  @!P0 SYNCS.PHASECHK.TRANS64 P0, [R0+URZ], R3 ;  /* 0x00000003000085a7 */ /* 0x000ea400080010ff */
[----:B--2---:R-:W-:Y:S05]  /*8bb0*/  @!P0 BRA `(.L_x_156) ;  /* 0xfffffffc00f08947 */ /* 0x004fea000383ffff */
[----:B------:R-:W-:Y:S05]  /*8bc0*/  BRA `(.L_x_157) ;  /* 0xffffff9800b07947 */ /* 0x000fea000383ffff */
.L_x_44:
[----:B---3--:R-:W-:-:S07]  /*8bd0*/  MOV R0, UR4 ;  /* 0x0000000400007c02 */ /* 0x008fce0008000f00 */
.L_x_158:
[----:B-1----:R1:W2:Y:S02]  /*8be0*/  SYNCS.PHASECHK.TRANS64.TRYWAIT P0, [R0+URZ], R3 ;  /* 0x00000003000075a7 */ /* 0x0022a400080011ff */
[----:B--2---:R-:W-:Y:S05]  /*8bf0*/  @!P0 NANOSLEEP.SYNCS 0x989680 ;  /* 0x009896800000895d */ /* 0x004fea0003900000 */
[----:B------:R-:W2:Y:S02]  /*8c00*/  @!P0 SYNCS.PHASECHK.TRANS64 P0, [R0+URZ], R3 ;  /* 0x00000003000085a7 */ /* 0x000ea400080010ff */
[----:B--2---:R-:W-:Y:S05]  /*8c10*/  @!P0 BRA `(.L_x_158) ;  /* 0xfffffffc00f08947 */ /* 0x004fea000383ffff */
[----:B------:R-:W-:Y:S05]  /*8c20*/  BRA `(.L_x_159) ;  /* 0xffffff9800bc7947 */ /* 0x000fea000383ffff */
.L_x_45:
[----:B---3--:R-:W-:-:S07]  /*8c30*/  MOV R0, UR4 ;  /* 0x0000000400007c02 */ /* 0x008fce0008000f00 */
.L_x_160:
[----:B-1----:R1:W2:Y:S02]  /*8c40*/  SYNCS.PHASECHK.TRANS64.TRYWAIT P0, [R0+URZ], R3 ;  /* 0x00000003000075a7 */ /* 0x0022a400080011ff */
[----:B--2---:R-:W-:Y:S05]  /*8c50*/  @!P0 NANOSLEEP.SYNCS 0x989680 ;  /* 0x009896800000895d */ /* 0x004fea0003900000 */
[----:B------:R-:W2:Y:S02]  /*8c60*/  @!P0 SYNCS.PHASECHK.TRANS64 P0, [R0+URZ], R3 ;  /* 0x00000003000085a7 */ /* 0x000ea400080010ff */
[----:B--2---:R-:W-:Y:S05]  /*8c70*/  @!P0 BRA `(.L_x_160) ;  /* 0xfffffffc00f08947 */ /* 0x004fea000383ffff */
[----:B------:R-:W-:Y:S05]  /*8c80*/  BRA `(.L_x_161) ;  /* 0xffffff9800c87947 */ /* 0x000fea000383ffff */
.L_x_46:
[----:B---3--:R-:W-:-:S07]  /*8c90*/  MOV R0, UR4 ;  /* 0x0000000400007c02 */ /* 0x008fce0008000f00 */
.L_x_162:
[----:B-1----:R1:W2:Y:S02]  /*8ca0*/  SYNCS.PHASECHK.TRANS64.TRYWAIT P0, [R0+URZ], R3 ;  /* 0x00000003000075a7 */ /* 0x0022a400080011ff */
[----:B--2---:R-:W-:Y:S05]  /*8cb0*/  @!P0 NANOSLEEP.SYNCS 0x989680 ;  /* 0x009896800000895d */ /* 0x004fea0003900000 */
[----:B------:R-:W2:Y:S02]  /*8cc0*/  @!P0 SYNCS.PHASECHK.TRANS64 P0, [R0+URZ], R3 ;  /* 0x00000003000085a7 */ /* 0x000ea400080010ff */
[----:B--2---:R-:W-:Y:S05]  /*8cd0*/  @!P0 BRA `(.L_x_162) ;  /* 0xfffffffc00f08947 */ /* 0x004fea000383ffff */
[----:B------:R-:W-:Y:S05]  /*8ce0*/  BRA `(.L_x_163) ;  /* 0xffffff9800d47947 */ /* 0x000fea000383ffff */
.L_x_47:
[----:B---3--:R-:W-:-:S07]  /*8cf0*/  MOV R0, UR4 ;  /* 0x0000000400007c02 */ /* 0x008fce0008000f00 */
.L_x_164:
[----:B-1----:R1:W2:Y:S02]  /*8d00*/  SYNCS.PHASECHK.TRANS64.TRYWAIT P0, [R0+URZ], R3 ;  /* 0x00000003000075a7 */ /* 0x0022a400080011ff */
[----:B--2---:R-:W-:Y:S05]  /*8d10*/  @!P0 NANOSLEEP.SYNCS 0x989680 ;  /* 0x009896800000895d */ /* 0x004fea0003900000 */
[----:B------:R-:W2:Y:S02]  /*8d20*/  @!P0 SYNCS.PHASECHK.TRANS64 P0, [R0+URZ], R3 ;  /* 0x00000003000085a7 */ /* 0x000ea400080010ff */
[----:B--2---:R-:W-:Y:S05]  /*8d30*/  @!P0 BRA `(.L_x_164) ;  /* 0xfffffffc00f08947 */ /* 0x004fea000383ffff */
[----:B------:R-:W-:Y:S05]  /*8d40*/  BRA `(.L_x_165) ;  /* 0xffffff9800e07947 */ /* 0x000fea000383ffff */
.L_x_48:
[----:B---3--:R-:W-:-:S07]  /*8d50*/  MOV R0, UR4 ;  /* 0x0000000400007c02 */ /* 0x008fce0008000f00 */
.L_x_166:
[----:B-1----:R1:W2:Y:S02]  /*8d60*/  SYNCS.PHASECHK.TRANS64.TRYWAIT P0, [R0+URZ], R3 ;  /* 0x00000003000075a7 */ /* 0x0022a400080011ff */
[----:B--2---:R-:W-:Y:S05]  /*8d70*/  @!P0 NANOSLEEP.SYNCS 0x989680 ;  /* 0x009896800000895d */ /* 0x004fea0003900000 */
[----:B------:R-:W2:Y:S02]  /*8d80*/  @!P0 SYNCS.PHASECHK.TRANS64 P0, [R0+URZ], R3 ;  /* 0x00000003000085a7 */ /* 0x000ea400080010ff */
[----:B--2---:R-:W-:Y:S05]  /*8d90*/  @!P0 BRA `(.L_x_166) ;  /* 0xfffffffc00f08947 */ /* 0x004fea000383ffff */
[----:B------:R-:W-:Y:S05]  /*8da0*/  BRA `(.L_x_167) ;  /* 0xffffff9800ec7947 */ /* 0x000fea000383ffff */
.L_x_51:
[----:B-1----:R1:W2:Y:S02]  /*8db0*/  SYNCS.PHASECHK.TRANS64.TRYWAIT P0, [R0+URZ+0x120], R5 ;  /* 0x00012005000075a7 */ /* 0x0022a400080011ff */
[----:B--2---:R-:W-:Y:S05]  /*8dc0*/  @!P0 NANOSLEEP.SYNCS 0x989680 ;  /* 0x009896800000895d */ /* 0x004fea0003900000 */
[----:B------:R-:W2:Y:S02]  /*8dd0*/  @!P0 SYNCS.PHASECHK.TRANS64 P0, [R0+URZ+0x120], R5 ;  /* 0x00012005000085a7 */ /* 0x000ea400080010ff */
[----:B--2---:R-:W-:Y:S05]  /*8de0*/  @!P0 BRA `(.L_x_51) ;  /* 0xfffffffc00f08947 */ /* 0x004fea000383ffff */
[----:B------:R-:W-:Y:S05]  /*8df0*/  BRA `(.L_x_168) ;  /* 0xffffff9c004c7947 */ /* 0x000fea000383ffff */
.L_x_52:
[----:B------:R-:W-:-:S07]  /*8e00*/  MOV R0, UR5 ;  /* 0x0000000500007c02 */ /* 0x000fce0008000f00 */
.L_x_169:
[----:B-1----:R1:W2:Y:S02]  /*8e10*/  SYNCS.PHASECHK.TRANS64.TRYWAIT P0, [R0+URZ+0xd0], R7 ;  /* 0x0000d007000075a7 */ /* 0x0022a400080011ff */
[----:B--2---:R-:W-:Y:S05]  /*8e20*/  @!P0 NANOSLEEP.SYNCS 0x989680 ;  /* 0x009896800000895d */ /* 0x004fea0003900000 */
[----:B------:R-:W2:Y:S02]  /*8e30*/  @!P0 SYNCS.PHASECHK.TRANS64 P0, [R0+URZ+0xd0], R7 ;  /* 0x0000d007000085a7 */ /* 0x000ea400080010ff */
[----:B--2---:R-:W-:Y:S05]  /*8e40*/  @!P0 BRA `(.L_x_169) ;  /* 0xfffffffc00f08947 */ /* 0x004fea000383ffff */
[----:B------:R-:W-:Y:S05]  /*8e50*/  BRA `(.L_x_170) ;  /* 0xffffff9c005c7947 */ /* 0x000fea000383ffff */
.L_x_53:
[----:B-1----:R1:W2:Y:S02]  /*8e60*/  SYNCS.PHASECHK.TRANS64.TRYWAIT P1, [R0+URZ+0xc0], R5 ;  /* 0x0000c005000075a7 */ /* 0x0022a400080211ff */
[----:B--2---:R-:W-:Y:S05]  /*8e70*/  @!P1 NANOSLEEP.SYNCS 0x989680 ;  /* 0x009896800000995d */ /* 0x004fea0003900000 */
[----:B------:R-:W2:Y:S02]  /*8e80*/  @!P1 SYNCS.PHASECHK.TRANS64 P1, [R0+URZ+0xc0], R5 ;  /* 0x0000c005000095a7 */ /* 0x000ea400080210ff */
[----:B--2---:R-:W-:Y:S05]  /*8e90*/  @!P1 BRA `(.L_x_53) ;  /* 0xfffffffc00f09947 */ /* 0x004fea000383ffff */
[----:B------:R-:W-:Y:S05]  /*8ea0*/  BRA `(.L_x_171) ;  /* 0xffffff9c008c7947 */ /* 0x000fea000383ffff */
.L_x_56:
[----:B------:R-:W-:-:S07]  /*8eb0*/  MOV R0, UR5 ;  /* 0x0000000500007c02 */ /* 0x000fce0008000f00 */
.L_x_172:
[----:B-1----:R1:W2:Y:S02]  /*8ec0*/  SYNCS.PHASECHK.TRANS64.TRYWAIT P0, [R0+URZ+0xd0], R3 ;  /* 0x0000d003000075a7 */ /* 0x0022a400080011ff */
[----:B--2---:R-:W-:Y:S05]  /*8ed0*/  @!P0 NANOSLEEP.SYNCS 0x989680 ;  /* 0x009896800000895d */ /* 0x004fea0003900000 */
[----:B------:R-:W2:Y:S02]  /*8ee0*/  @!P0 SYNCS.PHASECHK.TRANS64 P0, [R0+URZ+0xd0], R3 ;  /* 0x0000d003000085a7 */ /* 0x000ea400080010ff */
[----:B--2---:R-:W-:Y:S05]  /*8ef0*/  @!P0 BRA `(.L_x_172) ;  /* 0xfffffffc00f08947 */ /* 0x004fea000383ffff */
[----:B------:R-:W-:Y:S05]  /*8f00*/  BRA `(.L_x_55) ;  /* 0xffffff9c00e07947 */ /* 0x000fea000383ffff */
.L_x_65:
[----:B-1----:R-:W-:-:S04]  /*8f10*/  MOV R4, UR6 ;  /* 0x0000000600047c02 */ /* 0x002fc80008000f00 */
[----:B------:R1:W2:Y:S03]  /*8f20*/  SYNCS.PHASECHK.TRANS64.TRYWAIT P0, [R4+URZ+0x8], R5 ;  /* 0x00000805040075a7 */ /* 0x0002a600080011ff */
[----:B--2---:R-:W-:Y:S05]  /*8f30*/  @!P0 NANOSLEEP.SYNCS 0x989680 ;  /* 0x009896800000895d */ /* 0x004fea0003900000 */
[----:B------:R-:W2:Y:S02]  /*8f40*/  @!P0 SYNCS.PHASECHK.TRANS64 P0, [R4+URZ+0x8], R5 ;  /* 0x00000805040085a7 */ /* 0x000ea400080010ff */
[----:B--2---:R-:W-:Y:S05]  /*8f50*/  @!P0 BRA `(.L_x_65) ;  /* 0xfffffffc00ec8947 */ /* 0x004fea000383ffff */
[----:B------:R-:W-:Y:S05]  /*8f60*/  BRA `(.L_x_64) ;  /* 0xffffffa000947947 */ /* 0x000fea000383ffff */
.L_x_67:
[----:B------:R-:W-:Y:S01]  /*8f70*/  BSSY B0, `(.L_x_173) ;  /* 0x0000006000007945 */ /* 0x000fe20003800000 */
[----:B------:R-:W-:-:S07]  /*8f80*/  MOV R15, 0xffffffff ;  /* 0xffffffff000f7802 */ /* 0x000fce0000000f00 */
[----:B-1---5:R-:W-:Y:S05]  /*8f90*/  WARPSYNC.COLLECTIVE R15, `(.L_x_174) ;  /* 0x000000000f0c7348 */ /* 0x022fea0003c00000 */
[----:B------:R-:W-:Y:S02]  /*8fa0*/  ELECT P6, UR79, PT ;  /* 0x00000000004f782f */ /* 0x000fe400038c0000 */
[----:B------:R-:W-:Y:S01]  /*8fb0*/  MOV R14, UR79 ;  /* 0x0000004f000e7c02 */ /* 0x000fe20008000f00 */
[----:B-1---5:R-:W-:Y:S10]  /*8fc0*/  ENDCOLLECTIVE ;  /* 0x000000000000791b */ /* 0x022ff40003800000 */
.L_x_174:
[----:B------:R-:W-:Y:S05]  /*8fd0*/  BSYNC B0 ;  /* 0x0000000000007941 */ /* 0x000fea0003800000 */
.L_x_173:
[----:B------:R-:W-:Y:S05]  /*8fe0*/  BRA `(.L_x_175) ;  /* 0xffffffa000c47947 */ /* 0x000fea000383ffff */
.L_x_69:
[----:B-1----:R-:W-:-:S04]  /*8ff0*/  MOV R2, UR6 ;  /* 0x0000000600027c02 */ /* 0x002fc80008000f00 */
[----:B------:R1:W2:Y:S03]  /*9000*/  SYNCS.PHASECHK.TRANS64.TRYWAIT P0, [R2+URZ+0x8], R3 ;  /* 0x00000803020075a7 */ /* 0x0002a600080011ff */
[----:B--2---:R-:W-:Y:S05]  /*9010*/  @!P0 NANOSLEEP.SYNCS 0x989680 ;  /* 0x009896800000895d */ /* 0x004fea0003900000 */
[----:B------:R-:W2:Y:S02]  /*9020*/  @!P0 SYNCS.PHASECHK.TRANS64 P0, [R2+URZ+0x8], R3 ;  /* 0x00000803020085a7 */ /* 0x000ea400080010ff */
[----:B--2---:R-:W-:Y:S05]  /*9030*/  @!P0 BRA `(.L_x_69) ;  /* 0xfffffffc00ec8947 */ /* 0x004fea000383ffff */
[----:B------:R-:W-:Y:S05]  /*9040*/  BRA `(.L_x_68) ;  /* 0xffffffa000c87947 */ /* 0x000fea000383ffff */
.L_x_70:
[----:B-1----:R1:W2:Y:S02]  /*9050*/  SYNCS.PHASECHK.TRANS64.TRYWAIT P0, [R0+URZ+0xc0], R5 ;  /* 0x0000c005000075a7 */ /* 0x0022a400080011ff */
[----:B--2---:R-:W-:Y:S05]  /*9060*/  @!P0 NANOSLEEP.SYNCS 0x989680 ;  /* 0x009896800000895d */ /* 0x004fea0003900000 */
[----:B------:R-:W2:Y:S02]  /*9070*/  @!P0 SYNCS.PHASECHK.TRANS64 P0, [R0+URZ+0xc0], R5 ;  /* 0x0000c005000085a7 */ /* 0x000ea400080010ff */
[----:B--2---:R-:W-:Y:S05]  /*9080*/  @!P0 BRA `(.L_x_70) ;  /* 0xfffffffc00f08947 */ /* 0x004fea000383ffff */
[----:B------:R-:W-:Y:S05]  /*9090*/  BRA `(.L_x_176) ;  /* 0xffffffa400b07947 */ /* 0x000fea000383ffff */
.L_x_72:
[----:B------:R-:W-:-:S07]  /*90a0*/  MOV R0, UR9 ;  /* 0x0000000900007c02 */ /* 0x000fce0008000f00 */
.L_x_177:
[----:B-1----:R1:W2:Y:S02]  /*90b0*/  SYNCS.PHASECHK.TRANS64.TRYWAIT P0, [R0+URZ+0x100], R5 ;  /* 0x00010005000075a7 */ /* 0x0022a400080011ff */
[----:B--2---:R-:W-:Y:S05]  /*90c0*/  @!P0 NANOSLEEP.SYNCS 0x989680 ;  /* 0x009896800000895d */ /* 0x004fea0003900000 */
[----:B------:R-:W2:Y:S02]  /*90d0*/  @!P0 SYNCS.PHASECHK.TRANS64 P0, [R0+URZ+0x100], R5 ;  /* 0x00010005000085a7 */ /* 0x000ea400080010ff */
[----:B--2---:R-:W-:Y:S05]  /*90e0*/  @!P0 BRA `(.L_x_177) ;  /* 0xfffffffc00f08947 */ /* 0x004fea000383ffff */
[----:B------:R-:W-:Y:S05]  /*90f0*/  BRA `(.L_x_178) ;  /* 0xffffffa400fc7947 */ /* 0x000fea000383ffff */
.L_x_75:
[----:B------:R-:W-:Y:S07]  /*9100*/  MOV R0, UR8 ;  /* 0x0000000800007c02 */ /* 0x000fee0008000f00 */
.L_x_179:
[----:B-1----:R1:W2:Y:S02]  /*9110*/  SYNCS.PHASECHK.TRANS64.TRYWAIT P0, [R0+URZ], R5 ;  /* 0x00000005000075a7 */ /* 0x0022a400080011ff */
[----:B--2---:R-:W-:Y:S05]  /*9120*/  @!P0 NANOSLEEP.SYNCS 0x989680 ;  /* 0x009896800000895d */ /* 0x004fea0003900000 */
[----:B------:R-:W2:Y:S02]  /*9130*/  @!P0 SYNCS.PHASECHK.TRANS64 P0, [R0+URZ], R5 ;  /* 0x00000005000085a7 */ /* 0x000ea400080010ff */
[----:B--2---:R-:W-:Y:S05]  /*9140*/  @!P0 BRA `(.L_x_179) ;  /* 0xfffffffc00f08947 */ /* 0x004fea000383ffff */
[----:B------:R-:W-:Y:S05]  /*9150*/  BRA `(.L_x_74) ;  /* 0xffffffa800107947 */ /* 0x000fea000383ffff */
.L_x_79:
[----:B-1----:R-:W-:-:S07]  /*9160*/  MOV R0, UR8 ;  /* 0x0000000800007c02 */ /* 0x002fce0008000f00 */
.L_x_180:
[----:B-1----:R1:W2:Y:S02]  /*9170*/  SYNCS.PHASECHK.TRANS64.TRYWAIT P0, [R0+URZ], R3 ;  /* 0x00000003000075a7 */ /* 0x0022a400080011ff */
[----:B--2---:R-:W-:Y:S05]  /*9180*/  @!P0 NANOSLEEP.SYNCS 0x989680 ;  /* 0x009896800000895d */ /* 0x004fea0003900000 */
[----:B------:R-:W2:Y:S02]  /*9190*/  @!P0 SYNCS.PHASECHK.TRANS64 P0, [R0+URZ], R3 ;  /* 0x00000003000085a7 */ /* 0x000ea400080010ff */
[----:B--2---:R-:W-:Y:S05]  /*91a0*/  @!P0 BRA `(.L_x_180) ;  /* 0xfffffffc00f08947 */ /* 0x004fea000383ffff */
[----:B------:R-:W-:Y:S05]  /*91b0*/  BRA `(.L_x_181) ;  /* 0xffffffac00047947 */ /* 0x000fea000383ffff */
.L_x_80:
[----:B------:R-:W-:-:S07]  /*91c0*/  MOV R0, UR8 ;  /* 0x0000000800007c02 */ /* 0x000fce0008000f00 */
.L_x_182:
[----:B-1----:R1:W2:Y:S02]  /*91d0*/  SYNCS.PHASECHK.TRANS64.TRYWAIT P0, [R0+URZ], R3 ;  /* 0x00000003000075a7 */ /* 0x0022a400080011ff */
[----:B--2---:R-:W-:Y:S05]  /*91e0*/  @!P0 NANOSLEEP.SYNCS 0x989680 ;  /* 0x009896800000895d */ /* 0x004fea0003900000 */
[----:B------:R-:W2:Y:S02]  /*91f0*/  @!P0 SYNCS.PHASECHK.TRANS64 P0, [R0+URZ], R3 ;  /* 0x00000003000085a7 */ /* 0x000ea400080010ff */
[----:B--2---:R-:W-:Y:S05]  /*9200*/  @!P0 BRA `(.L_x_182) ;  /* 0xfffffffc00f08947 */ /* 0x004fea000383ffff */
[----:B------:R-:W-:Y:S05]  /*9210*/  BRA `(.L_x_183) ;  /* 0xffffffac00107947 */ /* 0x000fea000383ffff */
.L_x_81:
[----:B------:R-:W-:-:S07]  /*9220*/  MOV R0, UR8 ;  /* 0x0000000800007c02 */ /* 0x000fce0008000f00 */
.L_x_184:
[----:B-1----:R1:W2:Y:S02]  /*9230*/  SYNCS.PHASECHK.TRANS64.TRYWAIT P0, [R0+URZ], R3 ;  /* 0x00000003000075a7 */ /* 0x0022a400080011ff */
[----:B--2---:R-:W-:Y:S05]  /*9240*/  @!P0 NANOSLEEP.SYNCS 0x989680 ;  /* 0x009896800000895d */ /* 0x004fea0003900000 */
[----:B------:R-:W2:Y:S02]  /*9250*/  @!P0 SYNCS.PHASECHK.TRANS64 P0, [R0+URZ], R3 ;  /* 0x00000003000085a7 */ /* 0x000ea400080010ff */
[----:B--2---:R-:W-:Y:S05]  /*9260*/  @!P0 BRA `(.L_x_184) ;  /* 0xfffffffc00f08947 */ /* 0x004fea000383ffff */
[----:B------:R-:W-:Y:S05]  /*9270*/  BRA `(.L_x_185) ;  /* 0xffffffac001c7947 */ /* 0x000fea000383ffff */
.L_x_84:
[----:B------:R-:W-:-:S07]  /*9280*/  MOV R0, UR7 ;  /* 0x0000000700007c02 */ /* 0x000fce0008000f00 */
.L_x_186:
[----:B-1----:R1:W2:Y:S02]  /*9290*/  SYNCS.PHASECHK.TRANS64.TRYWAIT P1, [R0+URZ+0x140], R3 ;  /* 0x00014003000075a7 */ /* 0x0022a400080211ff */
[----:B--2---:R-:W-:Y:S05]  /*92a0*/  @!P1 NANOSLEEP.SYNCS 0x989680 ;  /* 0x009896800000995d */ /* 0x004fea0003900000 */
[----:B------:R-:W2:Y:S02]  /*92b0*/  @!P1 SYNCS.PHASECHK.TRANS64 P1, [R0+URZ+0x140], R3 ;  /* 0x00014003000095a7 */ /* 0x000ea400080210ff */
[----:B--2---:R-:W-:Y:S05]  /*92c0*/  @!P1 BRA `(.L_x_186) ;  /* 0xfffffffc00f09947 */ /* 0x004fea000383ffff */
[----:B------:R-:W-:Y:S05]  /*92d0*/  BRA `(.L_x_187) ;  /* 0xffffffac00687947 */ /* 0x000fea000383ffff */
.L_x_89:
[----:B--2---:R2:W4:Y:S02]  /*92e0*/  SYNCS.PHASECHK.TRANS64.TRYWAIT P0, [R0+URZ+0xc0], R3 ;  /* 0x0000c003000075a7 */ /* 0x00452400080011ff */
[----:B----4-:R-:W-:Y:S05]  /*92f0*/  @!P0 NANOSLEEP.SYNCS 0x989680 ;  /* 0x009896800000895d */ /* 0x010fea0003900000 */
[----:B------:R-:W4:Y:S02]  /*9300*/  @!P0 SYNCS.PHASECHK.TRANS64 P0, [R0+URZ+0xc0], R3 ;  /* 0x0000c003000085a7 */ /* 0x000f2400080010ff */
[----:B----4-:R-:W-:Y:S05]  /*9310*/  @!P0 BRA `(.L_x_89) ;  /* 0xfffffffc00f08947 */ /* 0x010fea000383ffff */
[----:B------:R-:W-:Y:S05]  /*9320*/  BRA `(.L_x_188) ;  /* 0xffffffb0007c7947 */ /* 0x000fea000383ffff */
.L_x_92:
[----:B------:R-:W-:Y:S07]  /*9330*/  MOV R0, UR7 ;  /* 0x0000000700007c02 */ /* 0x000fee0008000f00 */
.L_x_189:
[----:B--2---:R2:W4:Y:S02]  /*9340*/  SYNCS.PHASECHK.TRANS64.TRYWAIT P0, [R0+URZ+0xb8], R3 ;  /* 0x0000b803000075a7 */ /* 0x00452400080011ff */
[----:B----4-:R-:W-:Y:S05]  /*9350*/  @!P0 NANOSLEEP.SYNCS 0x989680 ;  /* 0x009896800000895d */ /* 0x010fea0003900000 */
[----:B------:R-:W4:Y:S02]  /*9360*/  @!P0 SYNCS.PHASECHK.TRANS64 P0, [R0+URZ+0xb8], R3 ;  /* 0x0000b803000085a7 */ /* 0x000f2400080010ff */
[----:B----4-:R-:W-:Y:S05]  /*9370*/  @!P0 BRA `(.L_x_189) ;  /* 0xfffffffc00f08947 */ /* 0x010fea000383ffff */
[----:B------:R-:W-:Y:S05]  /*9380*/  BRA `(.L_x_91) ;  /* 0xffffffb4005c7947 */ /* 0x000fea000383ffff */
.L_x_95:
[----:B------:R-:W-:Y:S07]  /*9390*/  MOV R3, UR7 ;  /* 0x0000000700037c02 */ /* 0x000fee0008000f00 */
.L_x_190:
[----:B-1----:R1:W2:Y:S02]  /*93a0*/  SYNCS.PHASECHK.TRANS64.TRYWAIT P0, [R3+URZ+0x90], R12 ;  /* 0x0000900c030075a7 */ /* 0x0022a400080011ff */
[----:B--2---:R-:W-:Y:S05]  /*93b0*/  @!P0 NANOSLEEP.SYNCS 0x989680 ;  /* 0x009896800000895d */ /* 0x004fea0003900000 */
[----:B------:R-:W2:Y:S02]  /*93c0*/  @!P0 SYNCS.PHASECHK.TRANS64 P0, [R3+URZ+0x90], R12 ;  /* 0x0000900c030085a7 */ /* 0x000ea400080010ff */
[----:B--2---:R-:W-:Y:S05]  /*93d0*/  @!P0 BRA `(.L_x_190) ;  /* 0xfffffffc00f08947 */ /* 0x004fea000383ffff */
[----:B------:R-:W-:Y:S05]  /*93e0*/  BRA `(.L_x_191) ;  /* 0xffffffb400d47947 */ /* 0x000fea000383ffff */
.L_x_96:
[----:B-1----:R-:W-:Y:S07]  /*93f0*/  MOV R3, UR7 ;  /* 0x0000000700037c02 */ /* 0x002fee0008000f00 */
.L_x_192:
[----:B-1----:R1:W2:Y:S02]  /*9400*/  SYNCS.PHASECHK.TRANS64.TRYWAIT P0, [R3+URZ+0x98], R12 ;  /* 0x0000980c030075a7 */ /* 0x0022a400080011ff */
[----:B--2---:R-:W-:Y:S05]  /*9410*/  @!P0 NANOSLEEP.SYNCS 0x989680 ;  /* 0x009896800000895d */ /* 0x004fea0003900000 */
[----:B------:R-:W2:Y:S02]  /*9420*/  @!P0 SYNCS.PHASECHK.TRANS64 P0, [R3+URZ+0x98], R12 ;  /* 0x0000980c030085a7 */ /* 0x000ea400080010ff */
[----:B--2---:R-:W-:Y:S05]  /*9430*/  @!P0 BRA `(.L_x_192) ;  /* 0xfffffffc00f08947 */ /* 0x004fea000383ffff */
[----:B------:R-:W-:Y:S05]  /*9440*/  BRA `(.L_x_193) ;  /* 0xffffffb800307947 */ /* 0x000fea000383ffff */
.L_x_97:
[----:B-1----:R-:W-:Y:S07]  /*9450*/  MOV R3, UR7 ;  /* 0x0000000700037c02 */ /* 0x002fee0008000f00 */
.L_x_194:
[----:B-1----:R1:W2:Y:S02]  /*9460*/  SYNCS.PHASECHK.TRANS64.TRYWAIT P0, [R3+URZ+0xa0], R12 ;  /* 0x0000a00c030075a7 */ /* 0x0022a400080011ff */
[----:B--2---:R-:W-:Y:S05]  /*9470*/  @!P0 NANOSLEEP.SYNCS 0x989680 ;  /* 0x009896800000895d */ /* 0x004fea0003900000 */
[----:B------:R-:W2:Y:S02]  /*9480*/  @!P0 SYNCS.PHASECHK.TRANS64 P0, [R3+URZ+0xa0], R12 ;  /* 0x0000a00c030085a7 */ /* 0x000ea400080010ff */
[----:B--2---:R-:W-:Y:S05]  /*9490*/  @!P0 BRA `(.L_x_194) ;  /* 0xfffffffc00f08947 */ /* 0x004fea000383ffff */
[----:B------:R-:W-:Y:S05]  /*94a0*/  BRA `(.L_x_195) ;  /* 0xffffffb8008c7947 */ /* 0x000fea000383ffff */
.L_x_98:
[----:B------:R-:W-:Y:S07]  /*94b0*/  MOV R3, UR7 ;  /* 0x0000000700037c02 */ /* 0x000fee0008000f00 */
.L_x_196:
[----:B-1----:R1:W2:Y:S02]  /*94c0*/  SYNCS.PHASECHK.TRANS64.TRYWAIT P0, [R3+URZ+0xa8], R12 ;  /* 0x0000a80c030075a7 */ /* 0x0022a400080011ff */
[----:B--2---:R-:W-:Y:S05]  /*94d0*/  @!P0 NANOSLEEP.SYNCS 0x989680 ;  /* 0x009896800000895d */ /* 0x004fea0003900000 */
[----:B------:R-:W2:Y:S02]  /*94e0*/  @!P0 SYNCS.PHASECHK.TRANS64 P0, [R3+URZ+0xa8], R12 ;  /* 0x0000a80c030085a7 */ /* 0x000ea400080010ff */
[----:B--2---:R-:W-:Y:S05]  /*94f0*/  @!P0 BRA `(.L_x_196) ;  /* 0xfffffffc00f08947 */ /* 0x004fea000383ffff */
[----:B------:R-:W-:Y:S05]  /*9500*/  BRA `(.L_x_197) ;  /* 0xffffffbc002c7947 */ /* 0x000fea000383ffff */
.L_x_100:
[----:B------:R-:W-:-:S07]  /*9510*/  MOV R0, UR7 ;  /* 0x0000000700007c02 */ /* 0x000fce0008000f00 */
.L_x_198:
[----:B-1----:R1:W4:Y:S02]  /*9520*/  SYNCS.PHASECHK.TRANS64.TRYWAIT P0, [R0+URZ+0x90], R3 ;  /* 0x00009003000075a7 */ /* 0x00232400080011ff */
[----:B----4-:R-:W-:Y:S05]  /*9530*/  @!P0 NANOSLEEP.SYNCS 0x989680 ;  /* 0x009896800000895d */ /* 0x010fea0003900000 */
[----:B------:R-:W4:Y:S02]  /*9540*/  @!P0 SYNCS.PHASECHK.TRANS64 P0, [R0+URZ+0x90], R3 ;  /* 0x00009003000085a7 */ /* 0x000f2400080010ff */
[----:B----4-:R-:W-:Y:S05]  /*9550*/  @!P0 BRA `(.L_x_198) ;  /* 0xfffffffc00f08947 */ /* 0x010fea000383ffff */
[----:B------:R-:W-:Y:S05]  /*9560*/  BRA `(.L_x_199) ;  /* 0xffffffbc00b47947 */ /* 0x000fea000383ffff */
.L_x_101:
[----:B-1----:R-:W-:-:S07]  /*9570*/  MOV R0, UR7 ;  /* 0x0000000700007c02 */ /* 0x002fce0008000f00 */
.L_x_200:
[----:B-1----:R1:W4:Y:S02]  /*9580*/  SYNCS.PHASECHK.TRANS64.TRYWAIT P0, [R0+URZ+0x98], R3 ;  /* 0x00009803000075a7 */ /* 0x00232400080011ff */
[----:B----4-:R-:W-:Y:S05]  /*9590*/  @!P0 NANOSLEEP.SYNCS 0x989680 ;  /* 0x009896800000895d */ /* 0x010fea0003900000 */
[----:B------:R-:W4:Y:S02]  /*95a0*/  @!P0 SYNCS.PHASECHK.TRANS64 P0, [R0+URZ+0x98], R3 ;  /* 0x00009803000085a7 */ /* 0x000f2400080010ff */
[----:B----4-:R-:W-:Y:S05]  /*95b0*/  @!P0 BRA `(.L_x_200) ;  /* 0xfffffffc00f08947 */ /* 0x010fea000383ffff */
[----:B------:R-:W-:Y:S05]  /*95c0*/  BRA `(.L_x_201) ;  /* 0xffffffbc00a47947 */ /* 0x000fea000383ffff */
.L_x_102:
[----:B-1----:R-:W-:-:S07]  /*95d0*/  MOV R0, UR7 ;  /* 0x0000000700007c02 */ /* 0x002fce0008000f00 */
.L_x_202:
[----:B-1----:R1:W4:Y:S02]  /*95e0*/  SYNCS.PHASECHK.TRANS64.TRYWAIT P0, [R0+URZ+0xa0], R3 ;  /* 0x0000a003000075a7 */ /* 0x00232400080011ff */
[----:B----4-:R-:W-:Y:S05]  /*95f0*/  @!P0 NANOSLEEP.SYNCS 0x989680 ;  /* 0x009896800000895d */ /* 0x010fea0003900000 */
[----:B------:R-:W4:Y:S02]  /*9600*/  @!P0 SYNCS.PHASECHK.TRANS64 P0, [R0+URZ+0xa0], R3 ;  /* 0x0000a003000085a7 */ /* 0x000f2400080010ff */
[----:B----4-:R-:W-:Y:S05]  /*9610*/  @!P0 BRA `(.L_x_202) ;  /* 0xfffffffc00f08947 */ /* 0x010fea000383ffff */
[----:B------:R-:W-:Y:S05]  /*9620*/  BRA `(.L_x_203) ;  /* 0xffffffbc00947947 */ /* 0x000fea000383ffff */
.L_x_104:
[----:B--2---:R2:W3:Y:S02]  /*9630*/  SYNCS.PHASECHK.TRANS64.TRYWAIT P0, [R0+URZ+0xc0], R3 ;  /* 0x0000c003000075a7 */ /* 0x0044e400080011ff */
[----:B---3--:R-:W-:Y:S05]  /*9640*/  @!P0 NANOSLEEP.SYNCS 0x989680 ;  /* 0x009896800000895d */ /* 0x008fea0003900000 */
[----:B------:R-:W3:Y:S02]  /*9650*/  @!P0 SYNCS.PHASECHK.TRANS64 P0, [R0+URZ+0xc0], R3 ;  /* 0x0000c003000085a7 */ /* 0x000ee400080010ff */
[----:B---3--:R-:W-:Y:S05]  /*9660*/  @!P0 BRA `(.L_x_104) ;  /* 0xfffffffc00f08947 */ /* 0x008fea000383ffff */
[----:B------:R-:W-:Y:S05]  /*9670*/  BRA `(.L_x_204) ;  /* 0xffffffc000647947 */ /* 0x000fea000383ffff */
.L_x_115:
[----:B-1----:R-:W-:Y:S04]  /*9680*/  MOV R0, UR48 ;  /* 0x0000003000007c02 */ /* 0x002fe80008000f00 */
[----:B------:R1:W3:Y:S03]  /*9690*/  SYNCS.PHASECHK.TRANS64.TRYWAIT P1, [R0+URZ+0x70], R5 ;  /* 0x00007005000075a7 */ /* 0x0002e600080211ff */
[----:B---3--:R-:W-:Y:S05]  /*96a0*/  @!P1 NANOSLEEP.SYNCS 0x989680 ;  /* 0x009896800000995d */ /* 0x008fea0003900000 */
[----:B------:R-:W3:Y:S02]  /*96b0*/  @!P1 SYNCS.PHASECHK.TRANS64 P1, [R0+URZ+0x70], R5 ;  /* 0x00007005000095a7 */ /* 0x000ee400080210ff */
[----:B---3--:R-:W-:Y:S05]  /*96c0*/  @!P1 BRA `(.L_x_115) ;  /* 0xfffffffc00ec9947 */ /* 0x008fea000383ffff */
[----:B------:R-:W-:Y:S05]  /*96d0*/  BRA `(.L_x_114) ;  /* 0xffffffcc006c7947 */ /* 0x000fea000383ffff */
.L_x_117:
[----:B-1----:R1:W4:Y:S02]  /*96e0*/  SYNCS.PHASECHK.TRANS64.TRYWAIT P0, [R74+URZ+0xe0], R3 ;  /* 0x0000e0034a0075a7 */ /* 0x00232400080011ff */
[----:B----4-:R-:W-:Y:S05]  /*96f0*/  @!P0 NANOSLEEP.SYNCS 0x989680 ;  /* 0x009896800000895d */ /* 0x010fea0003900000 */
[----:B------:R-:W4:Y:S02]  /*9700*/  @!P0 SYNCS.PHASECHK.TRANS64 P0, [R74+URZ+0xe0], R3 ;  /* 0x0000e0034a0085a7 */ /* 0x000f2400080010ff */
[----:B----4-:R-:W-:Y:S05]  /*9710*/  @!P0 BRA `(.L_x_117) ;  /* 0xfffffffc00f08947 */ /* 0x010fea000383ffff */
[----:B------:R-:W-:Y:S05]  /*9720*/  BRA `(.L_x_116) ;  /* 0xffffffcc008c7947 */ /* 0x000fea000383ffff */
.L_x_126:
[----:B--2---:R2:W3:Y:S02]  /*9730*/  SYNCS.PHASECHK.TRANS64.TRYWAIT P0, [R3+URZ+0x70], R0 ;  /* 0x00007000030075a7 */ /* 0x0044e400080011ff */
[----:B---3--:R-:W-:Y:S05]  /*9740*/  @!P0 NANOSLEEP.SYNCS 0x989680 ;  /* 0x009896800000895d */ /* 0x008fea0003900000 */
[----:B------:R-:W3:Y:S02]  /*9750*/  @!P0 SYNCS.PHASECHK.TRANS64 P0, [R3+URZ+0x70], R0 ;  /* 0x00007000030085a7 */ /* 0x000ee400080010ff */
[----:B---3--:R-:W-:Y:S05]  /*9760*/  @!P0 BRA `(.L_x_126) ;  /* 0xfffffffc00f08947 */ /* 0x008fea000383ffff */
[----:B------:R-:W-:Y:S05]  /*9770*/  BRA `(.L_x_125) ;  /* 0xffffffd400987947 */ /* 0x000fea000383ffff */
.L_x_134:
[----:B--2---:R2:W3:Y:S02]  /*9780*/  SYNCS.PHASECHK.TRANS64.TRYWAIT P0, [R83+URZ+0x70], R4 ;  /* 0x00007004530075a7 */ /* 0x0044e400080011ff */
[----:B---3--:R-:W-:Y:S05]  /*9790*/  @!P0 NANOSLEEP.SYNCS 0x989680 ;  /* 0x009896800000895d */ /* 0x008fea0003900000 */
[----:B------:R-:W3:Y:S02]  /*97a0*/  @!P0 SYNCS.PHASECHK.TRANS64 P0, [R83+URZ+0x70], R4 ;  /* 0x00007004530085a7 */ /* 0x000ee400080010ff */
[----:B---3--:R-:W-:Y:S05]  /*97b0*/  @!P0 BRA `(.L_x_134) ;  /* 0xfffffffc00f08947 */ /* 0x008fea000383ffff */
[----:B------:R-:W-:Y:S05]  /*97c0*/  BRA `(.L_x_133) ;  /* 0xffffffdc00b47947 */ /* 0x000fea000383ffff */
.L_x_142:
[----:B--2---:R2:W3:Y:S02]  /*97d0*/  SYNCS.PHASECHK.TRANS64.TRYWAIT P0, [R88+URZ+0x70], R3 ;  /* 0x00007003580075a7 */ /* 0x0044e400080011ff */
[----:B---3--:R-:W-:Y:S05]  /*97e0*/  @!P0 NANOSLEEP.SYNCS 0x989680 ;  /* 0x009896800000895d */ /* 0x008fea0003900000 */
[----:B------:R-:W3:Y:S02]  /*97f0*/  @!P0 SYNCS.PHASECHK.TRANS64 P0, [R88+URZ+0x70], R3 ;  /* 0x00007003580085a7 */ /* 0x000ee400080010ff */
[----:B---3--:R-:W-:Y:S05]  /*9800*/  @!P0 BRA `(.L_x_142) ;  /* 0xfffffffc00f08947 */ /* 0x008fea000383ffff */
[----:B------:R-:W-:Y:S05]  /*9810*/  BRA `(.L_x_141) ;  /* 0xffffffe400d07947 */ /* 0x000fea000383ffff */
        .weak           $__internal_0_$__cuda_sm10x_tcgen05_guardrail_trap_col_being_dealloced_not_returned_by_alloc
        .type           $__internal_0_$__cuda_sm10x_tcgen05_guardrail_trap_col_being_dealloced_not_returned_by_alloc,@function
        .size           $__internal_0_$__cuda_sm10x_tcgen05_guardrail_trap_col_being_dealloced_not_returned_by_alloc,($__internal_1_$__cuda_sm10x_tcgen05_guardrail_trap_phase_invalid_during_alloc - $__internal_0_$__cuda_sm10x_tcgen05_guardrail_trap_col_being_dealloced_not_returned_by_alloc)
$__internal_0_$__cuda_sm10x_tcgen05_guardrail_trap_col_being_dealloced_not_returned_by_alloc:
[----:B------:R-:W-:Y:S05]  /*9820*/  BPT.TRAP 0x1 ;  /* 0x000000040000795c */ /* 0x000fea0000300000 */
[----:B------:R-:W-:-:S04]  /*9830*/  HFMA2 R3, -RZ, RZ, 0, 0 ;  /* 0x00000000ff037431 */ /* 0x000fc800000001ff */
[----:B------:R-:W-:Y:S05]  /*9840*/  RET.REL.NODEC R2 `(_ZN7cutlass13device_kernelINS_4gemm6kernel13GemmUniversalIN4cute5tupleIJiiiiEEENS1_10collective13CollectiveMmaINS1_35MainloopSm100TmaUmmaWarpSpecializedILi7ELi2ELi4ENS5_IJNS4_1CILi2EEENSA_ILi1EEESC_EEEEENS5_IJNSA_ILi128EEESF_NSA_ILi64EEEEEENS_6half_tENS5_IJlSC_lEEESI_NS5_IJSC_llEEENS4_8TiledMMAINS4_8MMA_AtomIJNS4_26SM100_MMA_F16BF16_2x1SM_SSISI_SI_fLi128ELi128ELNS4_4UMMA5MajorE0ELSP_1ELNSO_7ScaleInE0ELSQ_0EEEEEENS4_6LayoutINS5_IJSC_SC_SC_EEENS5_IJNSA_ILi0EEESV_SV_EEEEENS5_IJNS4_10UnderscoreESY_SY_EEEEENS4_18SM100_TMA_2SM_LOADENS4_14ComposedLayoutINS4_7SwizzleILi3ELi4ELi3EEENS4_18smem_ptr_flag_bitsILi16EEENST_INS5_IJNSA_ILi8EEESG_EEENS5_IJSG_SC_EEEEEEEvNS4_8identityES11_NS12_IS14_S16_NST_INS5_IJSG_S17_EEENS5_IJSC_SG_EEEEEEEvS1C_EENS_8epilogue10collective18CollectiveEpilogueINS1I_23Sm100TmaWarpSpecializedILi4ELi2ELi16ELb1ELb0EEEJNS5_IJSG_SF_SG_EEENS5_IJNST_ISG_SC_EENST_INS5_IJNSA_ILi16EEESB_EEES1E_EEEEESI_SJ_SI_SJ_NS1I_6fusion15FusionCallbacksIS1M_NS1T_17LinearCombinationISI_fSI_fLNS_15FloatRoundStyleE2EEES1N_S1S_JEEENS4_5SM1004TMEM4LOAD26SM100_TMEM_LOAD_32dp32b16xENS4_13SM90_TMA_LOADENS12_INS13_ILi1ELi4ELi3EEES16_NST_INS5_IJS17_S1P_EEENS5_IJS1P_SC_EEEEEEENS4_39AutoVectorizingCopyWithAssumedAlignmentILi128EEENS4_14SM90_TMA_STOREES28_S2A_S2A_EEEvvEEEEvNT_6ParamsE) ;  /* 0xffffff6402ec7950 */ /* 0x000fea0003c3ffff */
        .weak           $__internal_1_$__cuda_sm10x_tcgen05_guardrail_trap_phase_invalid_during_alloc
        .type           $__internal_1_$__cuda_sm10x_tcgen05_guardrail_trap_phase_invalid_during_alloc,@function
        .size           $__internal_1_$__cuda_sm10x_tcgen05_guardrail_trap_phase_invalid_during_alloc,($__internal_2_$__cuda_sm10x_tcgen05_guardrail_trap_unallocated_columns_being_dealloced - $__internal_1_$__cuda_sm10x_tcgen05_guardrail_trap_phase_invalid_during_alloc)
$__internal_1_$__cuda_sm10x_tcgen05_guardrail_trap_phase_invalid_during_alloc:
[----:B------:R-:W-:Y:S05]  /*9850*/  BPT.TRAP 0x1 ;  /* 0x000000040000795c */ /* 0x000fea0000300000 */
[----:B------:R-:W-:-:S04]  /*9860*/  MOV R3, 0x0 ;  /* 0x0000000000037802 */ /* 0x000fc80000000f00 */
[----:B------:R-:W-:Y:S05]  /*9870*/  RET.REL.NODEC R2 `(_ZN7cutlass13device_kernelINS_4gemm6kernel13GemmUniversalIN4cute5tupleIJiiiiEEENS1_10collective13CollectiveMmaINS1_35MainloopSm100TmaUmmaWarpSpecializedILi7ELi2ELi4ENS5_IJNS4_1CILi2EEENSA_ILi1EEESC_EEEEENS5_IJNSA_ILi128EEESF_NSA_ILi64EEEEEENS_6half_tENS5_IJlSC_lEEESI_NS5_IJSC_llEEENS4_8TiledMMAINS4_8MMA_AtomIJNS4_26SM100_MMA_F16BF16_2x1SM_SSISI_SI_fLi128ELi128ELNS4_4UMMA5MajorE0ELSP_1ELNSO_7ScaleInE0ELSQ_0EEEEEENS4_6LayoutINS5_IJSC_SC_SC_EEENS5_IJNSA_ILi0EEESV_SV_EEEEENS5_IJNS4_10UnderscoreESY_SY_EEEEENS4_18SM100_TMA_2SM_LOADENS4_14ComposedLayoutINS4_7SwizzleILi3ELi4ELi3EEENS4_18smem_ptr_flag_bitsILi16EEENST_INS5_IJNSA_ILi8EEESG_EEENS5_IJSG_SC_EEEEEEEvNS4_8identityES11_NS12_IS14_S16_NST_INS5_IJSG_S17_EEENS5_IJSC_SG_EEEEEEEvS1C_EENS_8epilogue10collective18CollectiveEpilogueINS1I_23Sm100TmaWarpSpecializedILi4ELi2ELi16ELb1ELb0EEEJNS5_IJSG_SF_SG_EEENS5_IJNST_ISG_SC_EENST_INS5_IJNSA_ILi16EEESB_EEES1E_EEEEESI_SJ_SI_SJ_NS1I_6fusion15FusionCallbacksIS1M_NS1T_17LinearCombinationISI_fSI_fLNS_15FloatRoundStyleE2EEES1N_S1S_JEEENS4_5SM1004TMEM4LOAD26SM100_TMEM_LOAD_32dp32b16xENS4_13SM90_TMA_LOADENS12_INS13_ILi1ELi4ELi3EEES16_NST_INS5_IJS17_S1P_EEENS5_IJS1P_SC_EEEEEEENS4_39AutoVectorizingCopyWithAssumedAlignmentILi128EEENS4_14SM90_TMA_STOREES28_S2A_S2A_EEEvvEEEEvNT_6ParamsE) ;  /* 0xffffff6402e07950 */ /* 0x000fea0003c3ffff */
        .weak           $__internal_2_$__cuda_sm10x_tcgen05_guardrail_trap_unallocated_columns_being_dealloced
        .type           $__internal_2_$__cuda_sm10x_tcgen05_guardrail_trap_unallocated_columns_being_dealloced,@function
        .size           $__internal_2_$__cuda_sm10x_tcgen05_guardrail_trap_unallocated_columns_being_dealloced,(.L_x_206 - $__internal_2_$__cuda_sm10x_tcgen05_guardrail_trap_unallocated_columns_being_dealloced)
$__internal_2_$__cuda_sm10x_tcgen05_guardrail_trap_unallocated_columns_being_dealloced:
[----:B------:R-:W-:Y:S05]  /*9880*/  BPT.TRAP 0x1 ;  /* 0x000000040000795c */ /* 0x000fea0000300000 */
[----:B------:R-:W-:-:S04]  /*9890*/  HFMA2 R3, -RZ, RZ, 0, 0 ;  /* 0x00000000ff037431 */ /* 0x000fc800000001ff */
[----:B------:R-:W-:Y:S05]  /*98a0*/  RET.REL.NODEC R2 `(_ZN7cutlass13device_kernelINS_4gemm6kernel13GemmUniversalIN4cute5tupleIJiiiiEEENS1_10collective13CollectiveMmaINS1_35MainloopSm100TmaUmmaWarpSpecializedILi7ELi2ELi4ENS5_IJNS4_1CILi2EEENSA_ILi1EEESC_EEEEENS5_IJNSA_ILi128EEESF_NSA_ILi64EEEEEENS_6half_tENS5_IJlSC_lEEESI_NS5_IJSC_llEEENS4_8TiledMMAINS4_8MMA_AtomIJNS4_26SM100_MMA_F16BF16_2x1SM_SSISI_SI_fLi128ELi128ELNS4_4UMMA5MajorE0ELSP_1ELNSO_7ScaleInE0ELSQ_0EEEEEENS4_6LayoutINS5_IJSC_SC_SC_EEENS5_IJNSA_ILi0EEESV_SV_EEEEENS5_IJNS4_10UnderscoreESY_SY_EEEEENS4_18SM100_TMA_2SM_LOADENS4_14ComposedLayoutINS4_7SwizzleILi3ELi4ELi3EEENS4_18smem_ptr_flag_bitsILi16EEENST_INS5_IJNSA_ILi8EEESG_EEENS5_IJSG_SC_EEEEEEEvNS4_8identityES11_NS12_IS14_S16_NST_INS5_IJSG_S17_EEENS5_IJSC_SG_EEEEEEEvS1C_EENS_8epilogue10collective18CollectiveEpilogueINS1I_23Sm100TmaWarpSpecializedILi4ELi2ELi16ELb1ELb0EEEJNS5_IJSG_SF_SG_EEENS5_IJNST_ISG_SC_EENST_INS5_IJNSA_ILi16EEESB_EEES1E_EEEEESI_SJ_SI_SJ_NS1I_6fusion15FusionCallbacksIS1M_NS1T_17LinearCombinationISI_fSI_fLNS_15FloatRoundStyleE2EEES1N_S1S_JEEENS4_5SM1004TMEM4LOAD26SM100_TMEM_LOAD_32dp32b16xENS4_13SM90_TMA_LOADENS12_INS13_ILi1ELi4ELi3EEES16_NST_INS5_IJS17_S1P_EEENS5_IJS1P_SC_EEEEEEENS4_39AutoVectorizingCopyWithAssumedAlignmentILi128EEENS4_14SM90_TMA_STOREES28_S2A_S2A_EEEvvEEEEvNT_6ParamsE) ;  /* 0xffffff6402d47950 */ /* 0x000fea0003c3ffff */
.L_x_205:
[----:B------:R-:W-:-:S00]  /*98b0*/  BRA `(.L_x_205) ;  /* 0xfffffffc00fc7947 */ /* 0x000fc0000383ffff */
[----:B------:R-:W-:-:S00]  /*98c0*/  NOP ;  /* 0x0000000000007918 */ /* 0x000fc00000000000 */
        /* <DEDUP_REMOVED lines=11> */
.L_x_206:


//--------------------- .nv.global.init           --------------------------
	.section	.nv.global.init,"aw",@progbits
.nv.global.init:
	.type		$str$27,@object
	.size		$str$27,($str$28 - $str$27)
$str$27:
        /*0000*/ 	.byte	0x28, 0x61, 0x64, 0x64, 0x72, 0x65, 0x73, 0x73, 0x20, 0x26, 0x20, 0x6d, 0x61, 0x73, 0x6b, 0x29
        /*0010*/ 	.byte	0x20, 0x3d, 0x3d, 0x20, 0x30, 0x00
	.type		$str$28,@object
	.size		$str$28,($str$26 - $str$28)
$str$28:
        /*0016*/ 	.byte	0x2f, 0x74, 0x6d, 0x70, 0x2f, 0x63, 0x75, 0x74, 0x6c, 0x61, 0x73, 0x73, 0x5f, 0x73, 0x77, 0x65
        /*0026*/ 	.byte	0x65, 0x70, 0x5f, 0x73, 0x72, 0x63, 0x2f, 0x69, 0x6e, 0x63, 0x6c, 0x75, 0x64, 0x65, 0x2f, 0x63
        /*0036*/ 	.byte	0x75, 0x74, 0x65, 0x2f, 0x70, 0x6f, 0x69, 0x6e, 0x74, 0x65, 0x72, 0x5f, 0x66, 0x6c, 0x61, 0x67
        /*0046*/ 	.byte	0x67, 0x65, 0x64, 0x2e, 0x68, 0x70, 0x70, 0x00
	.type		$str$26,@object
	.size		$str$26,($str$25 - $str$26)
$str$26:
        /*004e*/ 	.byte	0x2f, 0x74, 0x6d, 0x70, 0x2f, 0x63, 0x75, 0x74, 0x6c, 0x61, 0x73, 0x73, 0x5f, 0x73, 0x77, 0x65
        /*005e*/ 	.byte	0x65, 0x70, 0x5f, 0x73, 0x72, 0x63, 0x2f, 0x69, 0x6e, 0x63, 0x6c, 0x75, 0x64, 0x65, 0x2f, 0x63
        /*006e*/ 	.byte	0x75, 0x74, 0x65, 0x2f, 0x61, 0x74, 0x6f, 0x6d, 0x2f, 0x63, 0x6f, 0x70, 0x79, 0x5f, 0x74, 0x72
        /*007e*/ 	.byte	0x61, 0x69, 0x74, 0x73, 0x5f, 0x73, 0x6d, 0x31, 0x30, 0x30, 0x2e, 0x68, 0x70, 0x70, 0x00
	.type		$str$25,@object
	.size		$str$25,(__unnamed_1 - $str$25)
$str$25:
        /*008d*/ 	.byte	0x28, 0x28, 0x75, 0x69, 0x6e, 0x74, 0x33, 0x32, 0x5f, 0x74, 0x28, 0x74, 0x68, 0x72, 0x65, 0x61
        /*009d*/ 	.byte	0x64, 0x49, 0x64, 0x78, 0x2e, 0x78, 0x29, 0x20, 0x2f, 0x20, 0x33, 0x32, 0x29, 0x20, 0x25, 0x20
        /*00ad*/ 	.byte	0x34, 0x29, 0x20, 0x3d, 0x3d, 0x20, 0x28, 0x28, 0x28, 0x74, 0x6d, 0x65, 0x6d, 0x5f, 0x61, 0x64
        /*00bd*/ 	.byte	0x64, 0x72, 0x20, 0x3e, 0x3e, 0x20, 0x31, 0x36, 0x29, 0x20, 0x2f, 0x20, 0x33, 0x32, 0x29, 0x20
        /*00cd*/ 	.byte	0x25, 0x20, 0x34, 0x29, 0x00
	.type		__unnamed_1,@object
	.size		__unnamed_1,(__unnamed_2 - __unnamed_1)
__unnamed_1:
        /*00d2*/ 	.byte	0x61, 0x75, 0x74, 0x6f, 0x20, 0x63, 0x75, 0x74, 0x65, 0x3a, 0x3a, 0x61, 0x73, 0x5f, 0x70, 0x6f
        /* <DEDUP_REMOVED lines=24> */
        /*0262*/ 	.byte	0x34, 0x38, 0x3e, 0x3e, 0x3e, 0x3e, 0x5d, 0x00
	.type		__unnamed_2,@object
	.size		__unnamed_2,(.L_2 - __unnamed_2)
__unnamed_2:
        /* <DEDUP_REMOVED lines=40> */
        /*04ea*/ 	.byte	0x3a, 0x3a, 0x43, 0x3c, 0x30, 0x3e, 0x3e, 0x3e, 0x3e, 0x5d, 0x00
.L_2:


//--------------------- .nv.shared._ZN7cutlass13device_kernelINS_4gemm6kernel13GemmUniversalIN4cute5tupleIJiiiiEEENS1_10collective13CollectiveMmaINS1_35MainloopSm100TmaUmmaWarpSpecializedILi7ELi2ELi4ENS5_IJNS4_1CILi2EEENSA_ILi1EEESC_EEEEENS5_IJNSA_ILi128EEESF_NSA_ILi64EEEEEENS_6half_tENS5_IJlSC_lEEESI_NS5_IJSC_llEEENS4_8TiledMMAINS4_8MMA_AtomIJNS4_26SM100_MMA_F16BF16_2x1SM_SSISI_SI_fLi128ELi128ELNS4_4UMMA5MajorE0ELSP_1ELNSO_7ScaleInE0ELSQ_0EEEEEENS4_6LayoutINS5_IJSC_SC_SC_EEENS5_IJNSA_ILi0EEESV_SV_EEEEENS5_IJNS4_10UnderscoreESY_SY_EEEEENS4_18SM100_TMA_2SM_LOADENS4_14ComposedLayoutINS4_7SwizzleILi3ELi4ELi3EEENS4_18smem_ptr_flag_bitsILi16EEENST_INS5_IJNSA_ILi8EEESG_EEENS5_IJSG_SC_EEEEEEEvNS4_8identityES11_NS12_IS14_S16_NST_INS5_IJSG_S17_EEENS5_IJSC_SG_EEEEEEEvS1C_EENS_8epilogue10collective18CollectiveEpilogueINS1I_23Sm100TmaWarpSpecializedILi4ELi2ELi16ELb1ELb0EEEJNS5_IJSG_SF_SG_EEENS5_IJNST_ISG_SC_EENST_INS5_IJNSA_ILi16EEESB_EEES1E_EEEEESI_SJ_SI_SJ_NS1I_6fusion15FusionCallbacksIS1M_NS1T_17LinearCombinationISI_fSI_fLNS_15FloatRoundStyleE2EEES1N_S1S_JEEENS4_5SM1004TMEM4LOAD26SM100_TMEM_LOAD_32dp32b16xENS4_13SM90_TMA_LOADENS12_INS13_ILi1ELi4ELi3EEES16_NST_INS5_IJS17_S1P_EEENS5_IJS1P_SC_EEEEEEENS4_39AutoVectorizingCopyWithAssumedAlignmentILi128EEENS4_14SM90_TMA_STOREES28_S2A_S2A_EEEvvEEEEvNT_6ParamsE --------------------------
	.section	.nv.shared._ZN7cutlass13device_kernelINS_4gemm6kernel13GemmUniversalIN4cute5tupleIJiiiiEEENS1_10collective13CollectiveMmaINS1_35MainloopSm100TmaUmmaWarpSpecializedILi7ELi2ELi4ENS5_IJNS4_1CILi2EEENSA_ILi1EEESC_EEEEENS5_IJNSA_ILi128EEESF_NSA_ILi64EEEEEENS_6half_tENS5_IJlSC_lEEESI_NS5_IJSC_llEEENS4_8TiledMMAINS4_8MMA_AtomIJNS4_26SM100_MMA_F16BF16_2x1SM_SSISI_SI_fLi128ELi128ELNS4_4UMMA5MajorE0ELSP_1ELNSO_7ScaleInE0ELSQ_0EEEEEENS4_6LayoutINS5_IJSC_SC_SC_EEENS5_IJNSA_ILi0EEESV_SV_EEEEENS5_IJNS4_10UnderscoreESY_SY_EEEEENS4_18SM100_TMA_2SM_LOADENS4_14ComposedLayoutINS4_7SwizzleILi3ELi4ELi3EEENS4_18smem_ptr_flag_bitsILi16EEENST_INS5_IJNSA_ILi8EEESG_EEENS5_IJSG_SC_EEEEEEEvNS4_8identityES11_NS12_IS14_S16_NST_INS5_IJSG_S17_EEENS5_IJSC_SG_EEEEEEEvS1C_EENS_8epilogue10collective18CollectiveEpilogueINS1I_23Sm100TmaWarpSpecializedILi4ELi2ELi16ELb1ELb0EEEJNS5_IJSG_SF_SG_EEENS5_IJNST_ISG_SC_EENST_INS5_IJNSA_ILi16EEESB_EEES1E_EEEEESI_SJ_SI_SJ_NS1I_6fusion15FusionCallbacksIS1M_NS1T_17LinearCombinationISI_fSI_fLNS_15FloatRoundStyleE2EEES1N_S1S_JEEENS4_5SM1004TMEM4LOAD26SM100_TMEM_LOAD_32dp32b16xENS4_13SM90_TMA_LOADENS12_INS13_ILi1ELi4ELi3EEES16_NST_INS5_IJS17_S1P_EEENS5_IJS1P_SC_EEEEEEENS4_39AutoVectorizingCopyWithAssumedAlignmentILi128EEENS4_14SM90_TMA_STOREES28_S2A_S2A_EEEvvEEEEvNT_6ParamsE,"aw",@nobits
	.sectionflags	@""
	.align	16
	.zero		1024


//--------------------- .nv.shared.reserved.0     --------------------------
	.section	.nv.shared.reserved.0,"aw",@nobits
	.weak		__nv_reservedSMEM_offset_0_alias
	.size		__nv_reservedSMEM_offset_0_alias, 0, 64
	.other		__nv_reservedSMEM_offset_0_alias,@"STO_CUDA_RESERVED_SHARED STV_DEFAULT"
__nv_reservedSMEM_offset_0_alias:
	.zero		0
.nv.shared.reserved.0:
	.zero		64
	.weak		__nv_reservedSMEM_tcgen05_partition
	.type		__nv_reservedSMEM_tcgen05_partition,@object
	.size		__nv_reservedSMEM_tcgen05_partition,(.L_0 - __nv_reservedSMEM_tcgen05_partition)
__nv_reservedSMEM_tcgen05_partition:
	.zero		32
.L_0:


//--------------------- .nv.global                --------------------------
	.section	.nv.global,"aw",@nobits
.nv.global:
	.type		_ZN40_INTERNAL_3a6c466d_4_k_cu_f5e2f31e_298924cute1_E,@object
	.size		_ZN40_INTERNAL_3a6c466d_4_k_cu_f5e2f31e_298924cute1_E,(_ZN40_INTERNAL_3a6c466d_4_k_cu_f5e2f31e_298924cuda3std3__45__cpo6cbeginE - _ZN40_INTERNAL_3a6c466d_4_k_cu_f5e2f31e_298924cute1_E)
_ZN40_INTERNAL_3a6c466d_4_k_cu_f5e2f31e_298924cute1_E:
	.zero		1
	.type		_ZN40_INTERNAL_3a6c466d_4_k_cu_f5e2f31e_298924cuda3std3__45__cpo6cbeginE,@object
	.size		_ZN40_INTERNAL_3a6c466d_4_k_cu_f5e2f31e_298924cuda3std3__45__cpo6cbeginE,(_ZN40_INTERNAL_3a6c466d_4_k_cu_f5e2f31e_298924cuda3std3__48in_placeE - _ZN40_INTERNAL_3a6c466d_4_k_cu_f5e2f31e_298924cuda3std3__45__cpo6cbeginE)
_ZN40_INTERNAL_3a6c466d_4_k_cu_f5e2f31e_298924cuda3std3__45__cpo6cbeginE:
	.zero		1
	.type		_ZN40_INTERNAL_3a6c466d_4_k_cu_f5e2f31e_298924cuda3std3__48in_placeE,@object
	.size		_ZN40_INTERNAL_3a6c466d_4_k_cu_f5e2f31e_298924cuda3std3__48in_placeE,(_ZN40_INTERNAL_3a6c466d_4_k_cu_f5e2f31e_298924cuda3std6ranges3__45__cpo9iter_moveE - _ZN40_INTERNAL_3a6c466d_4_k_cu_f5e2f31e_298924cuda3std3__48in_placeE)
_ZN40_INTERNAL_3a6c466d_4_k_cu_f5e2f31e_298924cuda3std3__48in_placeE:
	.zero		1
	.type		_ZN40_INTERNAL_3a6c466d_4_k_cu_f5e2f31e_298924cuda3std6ranges3__45__cpo9iter_moveE,@object
	.size		_ZN40_INTERNAL_3a6c466d_4_k_cu_f5e2f31e_298924cuda3std6ranges3__45__cpo9iter_moveE,(_ZN40_INTERNAL_3a6c466d_4_k_cu_f5e2f31e_298924cuda3std3__45__cpo5beginE - _ZN40_INTERNAL_3a6c466d_4_k_cu_f5e2f31e_298924cuda3std6ranges3__45__cpo9iter_moveE)
_ZN40_INTERNAL_3a6c466d_4_k_cu_f5e2f31e_298924cuda3std6ranges3__45__cpo9iter_moveE:
	.zero		1
	.type		_ZN40_INTERNAL_3a6c466d_4_k_cu_f5e2f31e_298924cuda3std3__45__cpo5beginE,@object
	.size		_ZN40_INTERNAL_3a6c466d_4_k_cu_f5e2f31e_298924cuda3std3__45__cpo5beginE,(_ZN40_INTERNAL_3a6c466d_4_k_cu_f5e2f31e_298924cuda3std3__442_GLOBAL__N__3a6c466d_4_k_cu_f5e2f31e_298926ignoreE - _ZN40_INTERNAL_3a6c466d_4_k_cu_f5e2f31e_298924cuda3std3__45__cpo5beginE)
_ZN40_INTERNAL_3a6c466d_4_k_cu_f5e2f31e_298924cuda3std3__45__cpo5beginE:
	.zero		1
	.type		_ZN40_INTERNAL_3a6c466d_4_k_cu_f5e2f31e_298924cuda3std3__442_GLOBAL__N__3a6c466d_4_k_cu_f5e2f31e_298926ignoreE,@object
	.size		_ZN40_INTERNAL_3a6c466d_4_k_cu_f5e2f31e_298924cuda3std3__442_GLOBAL__N__3a6c466d_4_k_cu_f5e2f31e_298926ignoreE,(_ZN40_INTERNAL_3a6c466d_4_k_cu_f5e2f31e_298924cute7productE - _ZN40_INTERNAL_3a6c466d_4_k_cu_f5e2f31e_298924cuda3std3__442_GLOBAL__N__3a6c466d_4_k_cu_f5e2f31e_298926ignoreE)
_ZN40_INTERNAL_3a6c466d_4_k_cu_f5e2f31e_298924cuda3std3__442_GLOBAL__N__3a6c466d_4_k_cu_f5e2f31e_298926ignoreE:
	.zero		1
	.type		_ZN40_INTERNAL_3a6c466d_4_k_cu_f5e2f31e_298924cute7productE,@object
	.size		_ZN40_INTERNAL_3a6c466d_4_k_cu_f5e2f31e_298924cute7productE,(_ZN40_INTERNAL_3a6c466d_4_k_cu_f5e2f31e_298924cuda3std3__45__cpo3endE - _ZN40_INTERNAL_3a6c466d_4_k_cu_f5e2f31e_298924cute7productE)
_ZN40_INTERNAL_3a6c466d_4_k_cu_f5e2f31e_298924cute7productE:
	.zero		1
	.type		_ZN40_INTERNAL_3a6c466d_4_k_cu_f5e2f31e_298924cuda3std3__45__cpo3endE,@object
	.size		_ZN40_INTERNAL_3a6c466d_4_k_cu_f5e2f31e_298924cuda3std3__45__cpo3endE,(_ZN40_INTERNAL_3a6c466d_4_k_cu_f5e2f31e_298924cuda3std3__419piecewise_constructE - _ZN40_INTERNAL_3a6c466d_4_k_cu_f5e2f31e_298924cuda3std3__45__cpo3endE)
_ZN40_INTERNAL_3a6c466d_4_k_cu_f5e2f31e_298924cuda3std3__45__cpo3endE:
	.zero		1
	.type		_ZN40_INTERNAL_3a6c466d_4_k_cu_f5e2f31e_298924cuda3std3__419piecewise_constructE,@object
	.size		_ZN40_INTERNAL_3a6c466d_4_k_cu_f5e2f31e_298924cuda3std3__419piecewise_constructE,(_ZN40_INTERNAL_3a6c466d_4_k_cu_f5e2f31e_298924cuda3std3__45__cpo4cendE - _ZN40_INTERNAL_3a6c466d_4_k_cu_f5e2f31e_298924cuda3std3__419piecewise_constructE)
_ZN40_INTERNAL_3a6c466d_4_k_cu_f5e2f31e_298924cuda3std3__419piecewise_constructE:
	.zero		1
	.type		_ZN40_INTERNAL_3a6c466d_4_k_cu_f5e2f31e_298924cuda3std3__45__cpo4cendE,@object
	.size		_ZN40_INTERNAL_3a6c466d_4_k_cu_f5e2f31e_298924cuda3std3__45__cpo4cendE,(_ZN40_INTERNAL_3a6c466d_4_k_cu_f5e2f31e_298924cuda3std6ranges3__45__cpo4swapE - _ZN40_INTERNAL_3a6c466d_4_k_cu_f5e2f31e_298924cuda3std3__45__cpo4cendE)
_ZN40_INTERNAL_3a6c466d_4_k_cu_f5e2f31e_298924cuda3std3__45__cpo4cendE:
	.zero		1
	.type		_ZN40_INTERNAL_3a6c466d_4_k_cu_f5e2f31e_298924cuda3std6ranges3__45__cpo4swapE,@object
	.size		_ZN40_INTERNAL_3a6c466d_4_k_cu_f5e2f31e_298924cuda3std6ranges3__45__cpo4swapE,(.L_10 - _ZN40_INTERNAL_3a6c466d_4_k_cu_f5e2f31e_298924cuda3std6ranges3__45__cpo4swapE)
_ZN40_INTERNAL_3a6c466d_4_k_cu_f5e2f31e_298924cuda3std6ranges3__45__cpo4swapE:
	.zero		1
.L_10:


//--------------------- .nv.constant0._ZN7cutlass13device_kernelINS_4gemm6kernel13GemmUniversalIN4cute5tupleIJiiiiEEENS1_10collective13CollectiveMmaINS1_35MainloopSm100TmaUmmaWarpSpecializedILi7ELi2ELi4ENS5_IJNS4_1CILi2EEENSA_ILi1EEESC_EEEEENS5_IJNSA_ILi128EEESF_NSA_ILi64EEEEEENS_6half_tENS5_IJlSC_lEEESI_NS5_IJSC_llEEENS4_8TiledMMAINS4_8MMA_AtomIJNS4_26SM100_MMA_F16BF16_2x1SM_SSISI_SI_fLi128ELi128ELNS4_4UMMA5MajorE0ELSP_1ELNSO_7ScaleInE0ELSQ_0EEEEEENS4_6LayoutINS5_IJSC_SC_SC_EEENS5_IJNSA_ILi0EEESV_SV_EEEEENS5_IJNS4_10UnderscoreESY_SY_EEEEENS4_18SM100_TMA_2SM_LOADENS4_14ComposedLayoutINS4_7SwizzleILi3ELi4ELi3EEENS4_18smem_ptr_flag_bitsILi16EEENST_INS5_IJNSA_ILi8EEESG_EEENS5_IJSG_SC_EEEEEEEvNS4_8identityES11_NS12_IS14_S16_NST_INS5_IJSG_S17_EEENS5_IJSC_SG_EEEEEEEvS1C_EENS_8epilogue10collective18CollectiveEpilogueINS1I_23Sm100TmaWarpSpecializedILi4ELi2ELi16ELb1ELb0EEEJNS5_IJSG_SF_SG_EEENS5_IJNST_ISG_SC_EENST_INS5_IJNSA_ILi16EEESB_EEES1E_EEEEESI_SJ_SI_SJ_NS1I_6fusion15FusionCallbacksIS1M_NS1T_17LinearCombinationISI_fSI_fLNS_15FloatRoundStyleE2EEES1N_S1S_JEEENS4_5SM1004TMEM4LOAD26SM100_TMEM_LOAD_32dp32b16xENS4_13SM90_TMA_LOADENS12_INS13_ILi1ELi4ELi3EEES16_NST_INS5_IJS17_S1P_EEENS5_IJS1P_SC_EEEEEEENS4_39AutoVectorizingCopyWithAssumedAlignmentILi128EEENS4_14SM90_TMA_STOREES28_S2A_S2A_EEEvvEEEEvNT_6ParamsE --------------------------
	.section	.nv.constant0._ZN7cutlass13device_kernelINS_4gemm6kernel13GemmUniversalIN4cute5tupleIJiiiiEEENS1_10collective13CollectiveMmaINS1_35MainloopSm100TmaUmmaWarpSpecializedILi7ELi2ELi4ENS5_IJNS4_1CILi2EEENSA_ILi1EEESC_EEEEENS5_IJNSA_ILi128EEESF_NSA_ILi64EEEEEENS_6half_tENS5_IJlSC_lEEESI_NS5_IJSC_llEEENS4_8TiledMMAINS4_8MMA_AtomIJNS4_26SM100_MMA_F16BF16_2x1SM_SSISI_SI_fLi128ELi128ELNS4_4UMMA5MajorE0ELSP_1ELNSO_7ScaleInE0ELSQ_0EEEEEENS4_6LayoutINS5_IJSC_SC_SC_EEENS5_IJNSA_ILi0EEESV_SV_EEEEENS5_IJNS4_10UnderscoreESY_SY_EEEEENS4_18SM100_TMA_2SM_LOADENS4_14ComposedLayoutINS4_7SwizzleILi3ELi4ELi3EEENS4_18smem_ptr_flag_bitsILi16EEENST_INS5_IJNSA_ILi8EEESG_EEENS5_IJSG_SC_EEEEEEEvNS4_8identityES11_NS12_IS14_S16_NST_INS5_IJSG_S17_EEENS5_IJSC_SG_EEEEEEEvS1C_EENS_8epilogue10collective18CollectiveEpilogueINS1I_23Sm100TmaWarpSpecializedILi4ELi2ELi16ELb1ELb0EEEJNS5_IJSG_SF_SG_EEENS5_IJNST_ISG_SC_EENST_INS5_IJNSA_ILi16EEESB_EEES1E_EEEEESI_SJ_SI_SJ_NS1I_6fusion15FusionCallbacksIS1M_NS1T_17LinearCombinationISI_fSI_fLNS_15FloatRoundStyleE2EEES1N_S1S_JEEENS4_5SM1004TMEM4LOAD26SM100_TMEM_LOAD_32dp32b16xENS4_13SM90_TMA_LOADENS12_INS13_ILi1ELi4ELi3EEES16_NST_INS5_IJS17_S1P_EEENS5_IJS1P_SC_EEEEEEENS4_39AutoVectorizingCopyWithAssumedAlignmentILi128EEENS4_14SM90_TMA_STOREES28_S2A_S2A_EEEvvEEEEvNT_6ParamsE,"a",@progbits
	.sectionflags	@""
	.align	4
.nv.constant0._ZN7cutlass13device_kernelINS_4gemm6kernel13GemmUniversalIN4cute5tupleIJiiiiEEENS1_10collective13CollectiveMmaINS1_35MainloopSm100TmaUmmaWarpSpecializedILi7ELi2ELi4ENS5_IJNS4_1CILi2EEENSA_ILi1EEESC_EEEEENS5_IJNSA_ILi128EEESF_NSA_ILi64EEEEEENS_6half_tENS5_IJlSC_lEEESI_NS5_IJSC_llEEENS4_8TiledMMAINS4_8MMA_AtomIJNS4_26SM100_MMA_F16BF16_2x1SM_SSISI_SI_fLi128ELi128ELNS4_4UMMA5MajorE0ELSP_1ELNSO_7ScaleInE0ELSQ_0EEEEEENS4_6LayoutINS5_IJSC_SC_SC_EEENS5_IJNSA_ILi0EEESV_SV_EEEEENS5_IJNS4_10UnderscoreESY_SY_EEEEENS4_18SM100_TMA_2SM_LOADENS4_14ComposedLayoutINS4_7SwizzleILi3ELi4ELi3EEENS4_18smem_ptr_flag_bitsILi16EEENST_INS5_IJNSA_ILi8EEESG_EEENS5_IJSG_SC_EEEEEEEvNS4_8identityES11_NS12_IS14_S16_NST_INS5_IJSG_S17_EEENS5_IJSC_SG_EEEEEEEvS1C_EENS_8epilogue10collective18CollectiveEpilogueINS1I_23Sm100TmaWarpSpecializedILi4ELi2ELi16ELb1ELb0EEEJNS5_IJSG_SF_SG_EEENS5_IJNST_ISG_SC_EENST_INS5_IJNSA_ILi16EEESB_EEES1E_EEEEESI_SJ_SI_SJ_NS1I_6fusion15FusionCallbacksIS1M_NS1T_17LinearCombinationISI_fSI_fLNS_15FloatRoundStyleE2EEES1N_S1S_JEEENS4_5SM1004TMEM4LOAD26SM100_TMEM_LOAD_32dp32b16xENS4_13SM90_TMA_LOADENS12_INS13_ILi1ELi4ELi3EEES16_NST_INS5_IJS17_S1P_EEENS5_IJS1P_SC_EEEEEEENS4_39AutoVectorizingCopyWithAssumedAlignmentILi128EEENS4_14SM90_TMA_STOREES28_S2A_S2A_EEEvvEEEEvNT_6ParamsE:
	.zero		2944


//--------------------- SYMBOLS --------------------------

	.type		.nv.reservedSmem.offset0,@object
	.size		.nv.reservedSmem.offset0,0x4
	.type		.nv.reservedSmem.cap,@object
	.size		.nv.reservedSmem.cap,0x4
	.type		__assertfail,@function
